//
// Generated by NVIDIA NVVM Compiler
//
// Compiler Build ID: CL-36424714
// Cuda compilation tools, release 13.0, V13.0.88
// Based on NVVM 20.0.0
//

.version 9.0
.target sm_100
.address_size 64

	// .globl	compute_spike_times_conv_kernel

.visible .entry compute_spike_times_conv_kernel(
	.param .u64 .ptr .align 1 compute_spike_times_conv_kernel_param_0,
	.param .u64 .ptr .align 1 compute_spike_times_conv_kernel_param_1,
	.param .u64 .ptr .align 1 compute_spike_times_conv_kernel_param_2,
	.param .u64 .ptr .align 1 compute_spike_times_conv_kernel_param_3,
	.param .u64 .ptr .align 1 compute_spike_times_conv_kernel_param_4,
	.param .u64 .ptr .align 1 compute_spike_times_conv_kernel_param_5,
	.param .u64 .ptr .align 1 compute_spike_times_conv_kernel_param_6,
	.param .u64 .ptr .align 1 compute_spike_times_conv_kernel_param_7,
	.param .u64 .ptr .align 1 compute_spike_times_conv_kernel_param_8,
	.param .u64 .ptr .align 1 compute_spike_times_conv_kernel_param_9,
	.param .u32 compute_spike_times_conv_kernel_param_10,
	.param .f32 compute_spike_times_conv_kernel_param_11,
	.param .f32 compute_spike_times_conv_kernel_param_12,
	.param .f32 compute_spike_times_conv_kernel_param_13,
	.param .f32 compute_spike_times_conv_kernel_param_14,
	.param .u32 compute_spike_times_conv_kernel_param_15,
	.param .u32 compute_spike_times_conv_kernel_param_16,
	.param .u64 .ptr .align 1 compute_spike_times_conv_kernel_param_17,
	.param .u64 .ptr .align 1 compute_spike_times_conv_kernel_param_18,
	.param .u64 .ptr .align 1 compute_spike_times_conv_kernel_param_19,
	.param .u64 .ptr .align 1 compute_spike_times_conv_kernel_param_20,
	.param .u64 .ptr .align 1 compute_spike_times_conv_kernel_param_21,
	.param .u64 .ptr .align 1 compute_spike_times_conv_kernel_param_22
)
{
	.reg .pred 	%p<33>;
	.reg .b32 	%r<69>;
	.reg .b32 	%f<277>;
	.reg .b64 	%rd<101>;
	.reg .b64 	%fd<7>;

	ld.param.u64 	%rd32, [compute_spike_times_conv_kernel_param_0];
	ld.param.u64 	%rd33, [compute_spike_times_conv_kernel_param_1];
	ld.param.u64 	%rd34, [compute_spike_times_conv_kernel_param_2];
	ld.param.u64 	%rd35, [compute_spike_times_conv_kernel_param_3];
	ld.param.u64 	%rd36, [compute_spike_times_conv_kernel_param_4];
	ld.param.u64 	%rd37, [compute_spike_times_conv_kernel_param_5];
	ld.param.u64 	%rd41, [compute_spike_times_conv_kernel_param_6];
	ld.param.u64 	%rd38, [compute_spike_times_conv_kernel_param_7];
	ld.param.u64 	%rd42, [compute_spike_times_conv_kernel_param_8];
	ld.param.u64 	%rd43, [compute_spike_times_conv_kernel_param_9];
	ld.param.u32 	%r25, [compute_spike_times_conv_kernel_param_10];
	ld.param.f32 	%f46, [compute_spike_times_conv_kernel_param_11];
	ld.param.f32 	%f47, [compute_spike_times_conv_kernel_param_13];
	ld.param.f32 	%f48, [compute_spike_times_conv_kernel_param_14];
	ld.param.u32 	%r23, [compute_spike_times_conv_kernel_param_15];
	ld.param.u32 	%r24, [compute_spike_times_conv_kernel_param_16];
	ld.param.u64 	%rd44, [compute_spike_times_conv_kernel_param_17];
	ld.param.u64 	%rd45, [compute_spike_times_conv_kernel_param_18];
	ld.param.u64 	%rd46, [compute_spike_times_conv_kernel_param_19];
	ld.param.u64 	%rd39, [compute_spike_times_conv_kernel_param_20];
	ld.param.u64 	%rd40, [compute_spike_times_conv_kernel_param_21];
	ld.param.u64 	%rd47, [compute_spike_times_conv_kernel_param_22];
	cvta.to.global.u64 	%rd1, %rd47;
	cvta.to.global.u64 	%rd2, %rd46;
	cvta.to.global.u64 	%rd3, %rd45;
	cvta.to.global.u64 	%rd4, %rd44;
	cvta.to.global.u64 	%rd5, %rd41;
	cvta.to.global.u64 	%rd6, %rd43;
	cvta.to.global.u64 	%rd48, %rd42;
	mov.u32 	%r26, %tid.x;
	mov.u32 	%r1, %ctaid.x;
	mov.u32 	%r2, %ctaid.y;
	mov.u32 	%r3, %ctaid.z;
	ld.global.u32 	%r27, [%rd48+4];
	mad.lo.s32 	%r28, %r27, %r1, %r2;
	ld.global.u32 	%r29, [%rd48+8];
	ld.global.u32 	%r30, [%rd6+4];
	ld.global.u32 	%r31, [%rd6+8];
	mul.lo.s32 	%r32, %r31, %r30;
	ld.global.u32 	%r33, [%rd6+12];
	mul.lo.s32 	%r34, %r32, %r33;
	mul.lo.s32 	%r5, %r23, %r26;
	mad.lo.s32 	%r35, %r25, %r26, %r3;
	mad.lo.s32 	%r6, %r28, %r29, %r35;
	mul.lo.s32 	%r36, %r6, %r24;
	cvt.s64.s32 	%rd7, %r36;
	setp.lt.s32 	%p1, %r23, 1;
	@%p1 bra 	$L__BB0_32;
	cvta.to.global.u64 	%rd49, %rd40;
	cvta.to.global.u64 	%rd50, %rd39;
	mul.wide.s32 	%rd51, %r6, 4;
	add.s64 	%rd8, %rd4, %rd51;
	mul.lo.s32 	%r38, %r6, %r34;
	mul.wide.s32 	%rd52, %r38, 4;
	add.s64 	%rd9, %rd50, %rd52;
	add.s64 	%rd10, %rd49, %rd52;
	cvta.to.global.u64 	%rd11, %rd38;
	cvt.f64.f32 	%fd1, %f47;
	neg.f32 	%f1, %f47;
	and.b32  	%r7, %r34, 7;
	add.s64 	%rd53, %rd52, 16;
	add.s64 	%rd12, %rd50, %rd53;
	add.s64 	%rd13, %rd49, %rd53;
	mul.wide.u32 	%rd54, %r3, 4;
	add.s64 	%rd14, %rd5, %rd54;
	mul.lo.s32 	%r39, %r34, %r3;
	cvt.s64.s32 	%rd15, %r39;
	cvt.s64.s32 	%rd16, %r5;
	cvta.to.global.u64 	%rd17, %rd33;
	cvta.to.global.u64 	%rd18, %rd32;
	cvta.to.global.u64 	%rd19, %rd37;
	cvta.to.global.u64 	%rd20, %rd34;
	cvta.to.global.u64 	%rd21, %rd36;
	cvta.to.global.u64 	%rd22, %rd35;
	mov.f32 	%f267, 0f00000000;
	mov.b32 	%r64, 0;
	mov.f32 	%f266, %f267;
	mov.f32 	%f276, %f267;
	mov.f32 	%f275, %f267;
$L__BB0_2:
	cvt.u64.u32 	%rd55, %r64;
	add.s64 	%rd23, %rd16, %rd55;
	shl.b64 	%rd56, %rd23, 2;
	add.s64 	%rd24, %rd17, %rd56;
	ld.global.f32 	%f50, [%rd24];
	setp.eq.f32 	%p2, %f50, 0f7F800000;
	@%p2 bra 	$L__BB0_32;
	add.s64 	%rd58, %rd18, %rd56;
	ld.global.u32 	%r40, [%rd58];
	ld.global.u32 	%r41, [%rd11+4];
	ld.global.u32 	%r42, [%rd11+8];
	mul.lo.s32 	%r43, %r42, %r41;
	div.s32 	%r9, %r40, %r43;
	mul.lo.s32 	%r44, %r9, %r43;
	sub.s32 	%r45, %r40, %r44;
	div.s32 	%r10, %r45, %r42;
	mul.lo.s32 	%r46, %r10, %r42;
	sub.s32 	%r11, %r45, %r46;
	setp.lt.s32 	%p3, %r9, %r1;
	@%p3 bra 	$L__BB0_7;
	ld.global.u32 	%r47, [%rd6+4];
	add.s32 	%r48, %r47, %r1;
	setp.ge.s32 	%p4, %r9, %r48;
	setp.lt.s32 	%p5, %r10, %r2;
	or.pred  	%p6, %p5, %p4;
	@%p6 bra 	$L__BB0_7;
	ld.global.u32 	%r12, [%rd6+8];
	add.s32 	%r49, %r12, %r2;
	setp.ge.s32 	%p7, %r10, %r49;
	@%p7 bra 	$L__BB0_7;
	sub.s32 	%r50, %r9, %r1;
	sub.s32 	%r51, %r10, %r2;
	mad.lo.s32 	%r52, %r12, %r50, %r51;
	ld.global.u32 	%r53, [%rd6+12];
	mad.lo.s32 	%r54, %r52, %r53, %r11;
	cvt.s64.s32 	%rd59, %r54;
	add.s64 	%rd60, %rd59, %rd15;
	shl.b64 	%rd61, %rd60, 2;
	add.s64 	%rd62, %rd19, %rd61;
	ld.global.f32 	%f51, [%rd62];
	mul.wide.s32 	%rd63, %r54, 4;
	add.s64 	%rd64, %rd9, %rd63;
	add.s64 	%rd65, %rd10, %rd63;
	add.s64 	%rd67, %rd20, %rd56;
	ld.global.f32 	%f52, [%rd67];
	mul.f32 	%f53, %f51, %f52;
	add.f32 	%f266, %f266, %f53;
	add.s64 	%rd68, %rd21, %rd56;
	ld.global.f32 	%f54, [%rd68];
	mul.f32 	%f55, %f53, %f54;
	cvt.f64.f32 	%fd2, %f55;
	add.f64 	%fd3, %fd2, %fd2;
	div.rn.f64 	%fd4, %fd3, %fd1;
	cvt.f64.f32 	%fd5, %f267;
	add.f64 	%fd6, %fd4, %fd5;
	cvt.rn.f32.f64 	%f267, %fd6;
	ld.global.f32 	%f56, [%rd64];
	add.f32 	%f57, %f52, %f56;
	st.global.f32 	[%rd64], %f57;
	add.s64 	%rd69, %rd22, %rd56;
	ld.global.f32 	%f58, [%rd69];
	mul.f32 	%f59, %f51, %f58;
	add.f32 	%f275, %f275, %f59;
	ld.global.f32 	%f60, [%rd68];
	mul.f32 	%f61, %f59, %f60;
	div.rn.f32 	%f62, %f61, %f47;
	add.f32 	%f276, %f276, %f62;
	ld.global.f32 	%f63, [%rd65];
	add.f32 	%f64, %f58, %f63;
	st.global.f32 	[%rd65], %f64;
$L__BB0_7:
	add.s32 	%r64, %r64, 1;
	setp.ge.s32 	%p8, %r64, %r23;
	mov.f32 	%f268, 0f7F800000;
	@%p8 bra 	$L__BB0_9;
	ld.global.f32 	%f268, [%rd24+4];
$L__BB0_9:
	setp.gt.s32 	%p9, %r34, 0;
	ld.global.f32 	%f271, [%rd24];
	ld.global.f32 	%f17, [%rd14];
	mul.f32 	%f66, %f266, 0f40800000;
	mul.f32 	%f18, %f46, %f66;
	add.f32 	%f19, %f266, %f266;
	div.rn.f32 	%f20, %f47, %f266;
	@%p9 bra 	$L__BB0_10;
	bra.uni 	$L__BB0_26;
$L__BB0_10:
	mov.f32 	%f23, %f271;
	mul.f32 	%f82, %f275, %f275;
	sub.f32 	%f24, %f82, %f18;
	setp.lt.f32 	%p17, %f24, 0f00000000;
	@%p17 bra 	$L__BB0_31;
	sqrt.rn.f32 	%f25, %f24;
	add.f32 	%f26, %f275, %f25;
	setp.eq.f32 	%p18, %f26, 0f00000000;
	@%p18 bra 	$L__BB0_31;
	add.f32 	%f83, %f266, %f266;
	div.rn.f32 	%f27, %f83, %f26;
	setp.lt.f32 	%p19, %f27, 0f00000000;
	@%p19 bra 	$L__BB0_31;
	lg2.approx.f32 	%f84, %f27;
	mul.f32 	%f85, %f84, 0f3F317218;
	mul.f32 	%f271, %f47, %f85;
	setp.le.f32 	%p20, %f271, %f23;
	min.f32 	%f87, %f48, %f268;
	setp.lt.f32 	%p21, %f87, %f271;
	or.pred  	%p22, %p21, %p20;
	@%p22 bra 	$L__BB0_31;
	setp.lt.u32 	%p23, %r34, 8;
	div.rn.f32 	%f88, %f46, %f25;
	fma.rn.f32 	%f89, %f88, %f27, 0f3F800000;
	mul.f32 	%f29, %f20, %f89;
	div.rn.f32 	%f30, %f1, %f25;
	ld.global.s32 	%rd78, [%rd8];
	add.s64 	%rd79, %rd78, %rd7;
	shl.b64 	%rd80, %rd79, 2;
	add.s64 	%rd81, %rd3, %rd80;
	st.global.f32 	[%rd81], %f271;
	mul.f32 	%f90, %f267, %f29;
	fma.rn.f32 	%f31, %f276, %f30, %f90;
	add.f32 	%f91, %f17, %f31;
	ld.global.s32 	%rd82, [%rd8];
	add.s64 	%rd83, %rd82, %rd7;
	shl.b64 	%rd84, %rd83, 2;
	add.s64 	%rd85, %rd2, %rd84;
	st.global.f32 	[%rd85], %f91;
	mov.b32 	%r67, 0;
	@%p23 bra 	$L__BB0_17;
	and.b32  	%r58, %r34, 2147483640;
	neg.s32 	%r65, %r58;
	add.s64 	%rd98, %rd1, 16;
	mov.u64 	%rd99, %rd13;
	mov.u64 	%rd100, %rd12;
$L__BB0_16:
	.pragma "nounroll";
	and.b32  	%r67, %r34, 2147483640;
	ld.global.f32 	%f92, [%rd100+-16];
	ld.global.f32 	%f93, [%rd99+-16];
	mul.f32 	%f94, %f30, %f93;
	fma.rn.f32 	%f95, %f29, %f92, %f94;
	ld.global.f32 	%f96, [%rd98+-16];
	add.f32 	%f97, %f96, %f95;
	st.global.f32 	[%rd98+-16], %f97;
	ld.global.f32 	%f98, [%rd100+-16];
	mul.f32 	%f99, %f266, %f95;
	div.rn.f32 	%f100, %f99, %f47;
	sub.f32 	%f101, %f98, %f100;
	div.rn.f32 	%f102, %f101, %f27;
	st.global.f32 	[%rd99+-16], %f102;
	ld.global.f32 	%f103, [%rd100+-12];
	ld.global.f32 	%f104, [%rd99+-12];
	mul.f32 	%f105, %f30, %f104;
	fma.rn.f32 	%f106, %f29, %f103, %f105;
	ld.global.f32 	%f107, [%rd98+-12];
	add.f32 	%f108, %f107, %f106;
	st.global.f32 	[%rd98+-12], %f108;
	ld.global.f32 	%f109, [%rd100+-12];
	mul.f32 	%f110, %f266, %f106;
	div.rn.f32 	%f111, %f110, %f47;
	sub.f32 	%f112, %f109, %f111;
	div.rn.f32 	%f113, %f112, %f27;
	st.global.f32 	[%rd99+-12], %f113;
	ld.global.f32 	%f114, [%rd100+-8];
	ld.global.f32 	%f115, [%rd99+-8];
	mul.f32 	%f116, %f30, %f115;
	fma.rn.f32 	%f117, %f29, %f114, %f116;
	ld.global.f32 	%f118, [%rd98+-8];
	add.f32 	%f119, %f118, %f117;
	st.global.f32 	[%rd98+-8], %f119;
	ld.global.f32 	%f120, [%rd100+-8];
	mul.f32 	%f121, %f266, %f117;
	div.rn.f32 	%f122, %f121, %f47;
	sub.f32 	%f123, %f120, %f122;
	div.rn.f32 	%f124, %f123, %f27;
	st.global.f32 	[%rd99+-8], %f124;
	ld.global.f32 	%f125, [%rd100+-4];
	ld.global.f32 	%f126, [%rd99+-4];
	mul.f32 	%f127, %f30, %f126;
	fma.rn.f32 	%f128, %f29, %f125, %f127;
	ld.global.f32 	%f129, [%rd98+-4];
	add.f32 	%f130, %f129, %f128;
	st.global.f32 	[%rd98+-4], %f130;
	ld.global.f32 	%f131, [%rd100+-4];
	mul.f32 	%f132, %f266, %f128;
	div.rn.f32 	%f133, %f132, %f47;
	sub.f32 	%f134, %f131, %f133;
	div.rn.f32 	%f135, %f134, %f27;
	st.global.f32 	[%rd99+-4], %f135;
	ld.global.f32 	%f136, [%rd100];
	ld.global.f32 	%f137, [%rd99];
	mul.f32 	%f138, %f30, %f137;
	fma.rn.f32 	%f139, %f29, %f136, %f138;
	ld.global.f32 	%f140, [%rd98];
	add.f32 	%f141, %f140, %f139;
	st.global.f32 	[%rd98], %f141;
	ld.global.f32 	%f142, [%rd100];
	mul.f32 	%f143, %f266, %f139;
	div.rn.f32 	%f144, %f143, %f47;
	sub.f32 	%f145, %f142, %f144;
	div.rn.f32 	%f146, %f145, %f27;
	st.global.f32 	[%rd99], %f146;
	ld.global.f32 	%f147, [%rd100+4];
	ld.global.f32 	%f148, [%rd99+4];
	mul.f32 	%f149, %f30, %f148;
	fma.rn.f32 	%f150, %f29, %f147, %f149;
	ld.global.f32 	%f151, [%rd98+4];
	add.f32 	%f152, %f151, %f150;
	st.global.f32 	[%rd98+4], %f152;
	ld.global.f32 	%f153, [%rd100+4];
	mul.f32 	%f154, %f266, %f150;
	div.rn.f32 	%f155, %f154, %f47;
	sub.f32 	%f156, %f153, %f155;
	div.rn.f32 	%f157, %f156, %f27;
	st.global.f32 	[%rd99+4], %f157;
	ld.global.f32 	%f158, [%rd100+8];
	ld.global.f32 	%f159, [%rd99+8];
	mul.f32 	%f160, %f30, %f159;
	fma.rn.f32 	%f161, %f29, %f158, %f160;
	ld.global.f32 	%f162, [%rd98+8];
	add.f32 	%f163, %f162, %f161;
	st.global.f32 	[%rd98+8], %f163;
	ld.global.f32 	%f164, [%rd100+8];
	mul.f32 	%f165, %f266, %f161;
	div.rn.f32 	%f166, %f165, %f47;
	sub.f32 	%f167, %f164, %f166;
	div.rn.f32 	%f168, %f167, %f27;
	st.global.f32 	[%rd99+8], %f168;
	ld.global.f32 	%f169, [%rd100+12];
	ld.global.f32 	%f170, [%rd99+12];
	mul.f32 	%f171, %f30, %f170;
	fma.rn.f32 	%f172, %f29, %f169, %f171;
	ld.global.f32 	%f173, [%rd98+12];
	add.f32 	%f174, %f173, %f172;
	st.global.f32 	[%rd98+12], %f174;
	ld.global.f32 	%f175, [%rd100+12];
	mul.f32 	%f176, %f266, %f172;
	div.rn.f32 	%f177, %f176, %f47;
	sub.f32 	%f178, %f175, %f177;
	div.rn.f32 	%f179, %f178, %f27;
	st.global.f32 	[%rd99+12], %f179;
	add.s32 	%r65, %r65, 8;
	add.s64 	%rd100, %rd100, 32;
	add.s64 	%rd99, %rd99, 32;
	add.s64 	%rd98, %rd98, 32;
	setp.ne.s32 	%p24, %r65, 0;
	@%p24 bra 	$L__BB0_16;
$L__BB0_17:
	setp.eq.s32 	%p25, %r7, 0;
	@%p25 bra 	$L__BB0_25;
	add.s32 	%r59, %r7, -1;
	setp.lt.u32 	%p26, %r59, 3;
	@%p26 bra 	$L__BB0_20;
	mul.wide.u32 	%rd86, %r67, 4;
	add.s64 	%rd87, %rd9, %rd86;
	ld.global.f32 	%f180, [%rd87];
	add.s64 	%rd88, %rd10, %rd86;
	ld.global.f32 	%f181, [%rd88];
	mul.f32 	%f182, %f30, %f181;
	fma.rn.f32 	%f183, %f29, %f180, %f182;
	add.s64 	%rd89, %rd1, %rd86;
	ld.global.f32 	%f184, [%rd89];
	add.f32 	%f185, %f184, %f183;
	st.global.f32 	[%rd89], %f185;
	ld.global.f32 	%f186, [%rd87];
	mul.f32 	%f187, %f266, %f183;
	div.rn.f32 	%f188, %f187, %f47;
	sub.f32 	%f189, %f186, %f188;
	div.rn.f32 	%f190, %f189, %f27;
	st.global.f32 	[%rd88], %f190;
	ld.global.f32 	%f191, [%rd87+4];
	ld.global.f32 	%f192, [%rd88+4];
	mul.f32 	%f193, %f30, %f192;
	fma.rn.f32 	%f194, %f29, %f191, %f193;
	ld.global.f32 	%f195, [%rd89+4];
	add.f32 	%f196, %f195, %f194;
	st.global.f32 	[%rd89+4], %f196;
	ld.global.f32 	%f197, [%rd87+4];
	mul.f32 	%f198, %f266, %f194;
	div.rn.f32 	%f199, %f198, %f47;
	sub.f32 	%f200, %f197, %f199;
	div.rn.f32 	%f201, %f200, %f27;
	st.global.f32 	[%rd88+4], %f201;
	ld.global.f32 	%f202, [%rd87+8];
	ld.global.f32 	%f203, [%rd88+8];
	mul.f32 	%f204, %f30, %f203;
	fma.rn.f32 	%f205, %f29, %f202, %f204;
	ld.global.f32 	%f206, [%rd89+8];
	add.f32 	%f207, %f206, %f205;
	st.global.f32 	[%rd89+8], %f207;
	ld.global.f32 	%f208, [%rd87+8];
	mul.f32 	%f209, %f266, %f205;
	div.rn.f32 	%f210, %f209, %f47;
	sub.f32 	%f211, %f208, %f210;
	div.rn.f32 	%f212, %f211, %f27;
	st.global.f32 	[%rd88+8], %f212;
	ld.global.f32 	%f213, [%rd87+12];
	ld.global.f32 	%f214, [%rd88+12];
	mul.f32 	%f215, %f30, %f214;
	fma.rn.f32 	%f216, %f29, %f213, %f215;
	ld.global.f32 	%f217, [%rd89+12];
	add.f32 	%f218, %f217, %f216;
	st.global.f32 	[%rd89+12], %f218;
	ld.global.f32 	%f219, [%rd87+12];
	mul.f32 	%f220, %f266, %f216;
	div.rn.f32 	%f221, %f220, %f47;
	sub.f32 	%f222, %f219, %f221;
	div.rn.f32 	%f223, %f222, %f27;
	st.global.f32 	[%rd88+12], %f223;
	add.s32 	%r67, %r67, 4;
$L__BB0_20:
	and.b32  	%r60, %r34, 3;
	setp.eq.s32 	%p27, %r60, 0;
	@%p27 bra 	$L__BB0_25;
	setp.eq.s32 	%p28, %r60, 1;
	@%p28 bra 	$L__BB0_23;
	mul.wide.u32 	%rd90, %r67, 4;
	add.s64 	%rd91, %rd9, %rd90;
	ld.global.f32 	%f224, [%rd91];
	add.s64 	%rd92, %rd10, %rd90;
	ld.global.f32 	%f225, [%rd92];
	mul.f32 	%f226, %f30, %f225;
	fma.rn.f32 	%f227, %f29, %f224, %f226;
	add.s64 	%rd93, %rd1, %rd90;
	ld.global.f32 	%f228, [%rd93];
	add.f32 	%f229, %f228, %f227;
	st.global.f32 	[%rd93], %f229;
	ld.global.f32 	%f230, [%rd91];
	mul.f32 	%f231, %f266, %f227;
	div.rn.f32 	%f232, %f231, %f47;
	sub.f32 	%f233, %f230, %f232;
	div.rn.f32 	%f234, %f233, %f27;
	st.global.f32 	[%rd92], %f234;
	ld.global.f32 	%f235, [%rd91+4];
	ld.global.f32 	%f236, [%rd92+4];
	mul.f32 	%f237, %f30, %f236;
	fma.rn.f32 	%f238, %f29, %f235, %f237;
	ld.global.f32 	%f239, [%rd93+4];
	add.f32 	%f240, %f239, %f238;
	st.global.f32 	[%rd93+4], %f240;
	ld.global.f32 	%f241, [%rd91+4];
	mul.f32 	%f242, %f266, %f238;
	div.rn.f32 	%f243, %f242, %f47;
	sub.f32 	%f244, %f241, %f243;
	div.rn.f32 	%f245, %f244, %f27;
	st.global.f32 	[%rd92+4], %f245;
	add.s32 	%r67, %r67, 2;
$L__BB0_23:
	and.b32  	%r61, %r34, 1;
	setp.eq.b32 	%p29, %r61, 1;
	not.pred 	%p30, %p29;
	@%p30 bra 	$L__BB0_25;
	mul.wide.u32 	%rd94, %r67, 4;
	add.s64 	%rd95, %rd9, %rd94;
	ld.global.f32 	%f246, [%rd95];
	add.s64 	%rd96, %rd10, %rd94;
	ld.global.f32 	%f247, [%rd96];
	mul.f32 	%f248, %f30, %f247;
	fma.rn.f32 	%f249, %f29, %f246, %f248;
	add.s64 	%rd97, %rd1, %rd94;
	ld.global.f32 	%f250, [%rd97];
	add.f32 	%f251, %f250, %f249;
	st.global.f32 	[%rd97], %f251;
	ld.global.f32 	%f252, [%rd95];
	mul.f32 	%f253, %f266, %f249;
	div.rn.f32 	%f254, %f253, %f47;
	sub.f32 	%f255, %f252, %f254;
	div.rn.f32 	%f256, %f255, %f27;
	st.global.f32 	[%rd96], %f256;
$L__BB0_25:
	div.rn.f32 	%f275, %f266, %f27;
	mul.f32 	%f257, %f266, %f31;
	div.rn.f32 	%f258, %f257, %f47;
	sub.f32 	%f259, %f267, %f258;
	div.rn.f32 	%f276, %f259, %f27;
	ld.global.u32 	%r62, [%rd8];
	add.s32 	%r63, %r62, 1;
	st.global.u32 	[%rd8], %r63;
	setp.lt.s32 	%p31, %r63, %r24;
	@%p31 bra 	$L__BB0_10;
	bra.uni 	$L__BB0_32;
$L__BB0_26:
	mul.f32 	%f67, %f275, %f275;
	sub.f32 	%f37, %f67, %f18;
	setp.lt.f32 	%p10, %f37, 0f00000000;
	@%p10 bra 	$L__BB0_31;
	sqrt.rn.f32 	%f38, %f37;
	add.f32 	%f39, %f275, %f38;
	setp.eq.f32 	%p11, %f39, 0f00000000;
	@%p11 bra 	$L__BB0_31;
	div.rn.f32 	%f40, %f19, %f39;
	setp.lt.f32 	%p12, %f40, 0f00000000;
	@%p12 bra 	$L__BB0_31;
	lg2.approx.f32 	%f68, %f40;
	mul.f32 	%f69, %f68, 0f3F317218;
	mul.f32 	%f70, %f47, %f69;
	setp.le.f32 	%p13, %f70, %f271;
	min.f32 	%f71, %f48, %f268;
	setp.lt.f32 	%p14, %f71, %f70;
	or.pred  	%p15, %p14, %p13;
	@%p15 bra 	$L__BB0_31;
	div.rn.f32 	%f72, %f46, %f38;
	fma.rn.f32 	%f73, %f72, %f40, 0f3F800000;
	mul.f32 	%f74, %f20, %f73;
	div.rn.f32 	%f75, %f1, %f38;
	ld.global.s32 	%rd70, [%rd8];
	add.s64 	%rd71, %rd70, %rd7;
	shl.b64 	%rd72, %rd71, 2;
	add.s64 	%rd73, %rd3, %rd72;
	st.global.f32 	[%rd73], %f70;
	mul.f32 	%f76, %f267, %f74;
	fma.rn.f32 	%f77, %f276, %f75, %f76;
	add.f32 	%f78, %f17, %f77;
	ld.global.s32 	%rd74, [%rd8];
	add.s64 	%rd75, %rd74, %rd7;
	shl.b64 	%rd76, %rd75, 2;
	add.s64 	%rd77, %rd2, %rd76;
	st.global.f32 	[%rd77], %f78;
	div.rn.f32 	%f275, %f266, %f40;
	mul.f32 	%f79, %f266, %f77;
	div.rn.f32 	%f80, %f79, %f47;
	sub.f32 	%f81, %f267, %f80;
	div.rn.f32 	%f276, %f81, %f40;
	ld.global.u32 	%r55, [%rd8];
	add.s32 	%r56, %r55, 1;
	st.global.u32 	[%rd8], %r56;
	setp.lt.s32 	%p16, %r56, %r24;
	mov.f32 	%f271, %f70;
	@%p16 bra 	$L__BB0_26;
	bra.uni 	$L__BB0_32;
$L__BB0_31:
	setp.ne.s32 	%p32, %r64, %r23;
	@%p32 bra 	$L__BB0_2;
$L__BB0_32:
	ret;

}


// ===== COMPILED SASS (sm_100) =====

	.target	sm_100

	.elftype	@"ET_EXEC"


//--------------------- .note.nv.tkinfo           --------------------------
	.section	.note.nv.tkinfo,"",@"SHT_NOTE"
	.sectionflags	@"SHF_NOTE_NV_TKINFO"
	.tkinfo
        /*0018*/ 	.word	0x00000002
        /*0030*/ 	.string	""
        /*0030*/ 	.string	"ptxas"
        /*0030*/ 	.string	"Cuda compilation tools, release 13.0, V13.0.88"
        /*0030*/ 	.string	"Build cuda_13.0.r13.0/compiler.36424714_0"
        /*0030*/ 	.string	"-arch sm_100 -m 64 "



//--------------------- .note.nv.cuinfo           --------------------------
	.section	.note.nv.cuinfo,"",@"SHT_NOTE"
	.sectionflags	@"SHF_NOTE_NV_CUINFO"
        /*0018*/ 	.short	0x0002
        /*001a*/ 	.short	0x0064
        /*001c*/ 	.short	0x0082
	.zero		2


//--------------------- .nv.info                  --------------------------
	.section	.nv.info,"",@"SHT_CUDA_INFO"
	.align	4


	//----- nvinfo : EIATTR_REGCOUNT
	.align		4
        /*0000*/ 	.byte	0x04, 0x2f
        /*0002*/ 	.short	(.L_1 - .L_0)
	.align		4
.L_0:
        /*0004*/ 	.word	index@(compute_spike_times_conv_kernel)
        /*0008*/ 	.word	0x00000033


	//----- nvinfo : EIATTR_FRAME_SIZE
	.align		4
.L_1:
        /*000c*/ 	.byte	0x04, 0x11
        /*000e*/ 	.short	(.L_3 - .L_2)
	.align		4
.L_2:
        /*0010*/ 	.word	index@($__internal_2_$__cuda_sm3x_div_rn_noftz_f32_slowpath)
        /*0014*/ 	.word	0x00000000


	//----- nvinfo : EIATTR_FRAME_SIZE
	.align		4
.L_3:
        /*0018*/ 	.byte	0x04, 0x11
        /*001a*/ 	.short	(.L_5 - .L_4)
	.align		4
.L_4:
        /*001c*/ 	.word	index@($__internal_1_$__cuda_sm20_sqrt_rn_f32_slowpath)
        /*0020*/ 	.word	0x00000000


	//----- nvinfo : EIATTR_FRAME_SIZE
	.align		4
.L_5:
        /*0024*/ 	.byte	0x04, 0x11
        /*0026*/ 	.short	(.L_7 - .L_6)
	.align		4
.L_6:
        /*0028*/ 	.word	index@($__internal_0_$__cuda_sm20_div_rn_f64_full)
        /*002c*/ 	.word	0x00000000


	//----- nvinfo : EIATTR_FRAME_SIZE
	.align		4
.L_7:
        /*0030*/ 	.byte	0x04, 0x11
        /*0032*/ 	.short	(.L_9 - .L_8)
	.align		4
.L_8:
        /*0034*/ 	.word	index@(compute_spike_times_conv_kernel)
        /*0038*/ 	.word	0x00000000


	//----- nvinfo : EIATTR_MIN_STACK_SIZE
	.align		4
.L_9:
        /*003c*/ 	.byte	0x04, 0x12
        /*003e*/ 	.short	(.L_11 - .L_10)
	.align		4
.L_10:
        /*0040*/ 	.word	index@(compute_spike_times_conv_kernel)
        /*0044*/ 	.word	0x00000000
.L_11:


//--------------------- .nv.compat                --------------------------
	.section	.nv.compat,"",@"SHT_CUDA_COMPAT_INFO"
	.align	4
        /*0000*/ 	.byte	0x02, 0x09, 0x00, 0x00, 0x02, 0x02, 0x01, 0x00, 0x02, 0x05, 0x05, 0x00, 0x03, 0x07, 0x01, 0x01
        /*0010*/ 	.byte	0x02, 0x03, 0x00, 0x00, 0x02, 0x06, 0x01, 0x00, 0x04, 0x0b, 0x08, 0x00, 0x01, 0x00, 0x00, 0x00
        /*0020*/ 	.byte	0x00, 0x00, 0x00, 0x00


//--------------------- .nv.info.compute_spike_times_conv_kernel --------------------------
	.section	.nv.info.compute_spike_times_conv_kernel,"",@"SHT_CUDA_INFO"
	.sectionflags	@""
	.align	4


	//----- nvinfo : EIATTR_CUDA_API_VERSION
	.align		4
        /*0000*/ 	.byte	0x04, 0x37
        /*0002*/ 	.short	(.L_13 - .L_12)
.L_12:
        /*0004*/ 	.word	0x00000082


	//----- nvinfo : EIATTR_KPARAM_INFO
	.align		4
.L_13:
        /*0008*/ 	.byte	0x04, 0x17
        /*000a*/ 	.short	(.L_15 - .L_14)
.L_14:
        /*000c*/ 	.word	0x00000000
        /*0010*/ 	.short	0x0016
        /*0012*/ 	.short	0x0098
        /*0014*/ 	.byte	0x00, 0xf5, 0x21, 0x00


	//----- nvinfo : EIATTR_KPARAM_INFO
	.align		4
.L_15:
        /*0018*/ 	.byte	0x04, 0x17
        /*001a*/ 	.short	(.L_17 - .L_16)
.L_16:
        /*001c*/ 	.word	0x00000000
        /*0020*/ 	.short	0x0015
        /*0022*/ 	.short	0x0090
        /*0024*/ 	.byte	0x00, 0xf5, 0x21, 0x00


	//----- nvinfo : EIATTR_KPARAM_INFO
	.align		4
.L_17:
        /*0028*/ 	.byte	0x04, 0x17
        /*002a*/ 	.short	(.L_19 - .L_18)
.L_18:
        /*002c*/ 	.word	0x00000000
        /*0030*/ 	.short	0x0014
        /*0032*/ 	.short	0x0088
        /*0034*/ 	.byte	0x00, 0xf5, 0x21, 0x00


	//----- nvinfo : EIATTR_KPARAM_INFO
	.align		4
.L_19:
        /*0038*/ 	.byte	0x04, 0x17
        /*003a*/ 	.short	(.L_21 - .L_20)
.L_20:
        /*003c*/ 	.word	0x00000000
        /*0040*/ 	.short	0x0013
        /*0042*/ 	.short	0x0080
        /*0044*/ 	.byte	0x00, 0xf5, 0x21, 0x00


	//----- nvinfo : EIATTR_KPARAM_INFO
	.align		4
.L_21:
        /*0048*/ 	.byte	0x04, 0x17
        /*004a*/ 	.short	(.L_23 - .L_22)
.L_22:
        /*004c*/ 	.word	0x00000000
        /*0050*/ 	.short	0x0012
        /*0052*/ 	.short	0x0078
        /*0054*/ 	.byte	0x00, 0xf5, 0x21, 0x00


	//----- nvinfo : EIATTR_KPARAM_INFO
	.align		4
.L_23:
        /*0058*/ 	.byte	0x04, 0x17
        /*005a*/ 	.short	(.L_25 - .L_24)
.L_24:
        /*005c*/ 	.word	0x00000000
        /*0060*/ 	.short	0x0011
        /*0062*/ 	.short	0x0070
        /*0064*/ 	.byte	0x00, 0xf5, 0x21, 0x00


	//----- nvinfo : EIATTR_KPARAM_INFO
	.align		4
.L_25:
        /*0068*/ 	.byte	0x04, 0x17
        /*006a*/ 	.short	(.L_27 - .L_26)
.L_26:
        /*006c*/ 	.word	0x00000000
        /*0070*/ 	.short	0x0010
        /*0072*/ 	.short	0x0068
        /*0074*/ 	.byte	0x00, 0xf0, 0x11, 0x00


	//----- nvinfo : EIATTR_KPARAM_INFO
	.align		4
.L_27:
        /*0078*/ 	.byte	0x04, 0x17
        /*007a*/ 	.short	(.L_29 - .L_28)
.L_28:
        /*007c*/ 	.word	0x00000000
        /*0080*/ 	.short	0x000f
        /*0082*/ 	.short	0x0064
        /*0084*/ 	.byte	0x00, 0xf0, 0x11, 0x00


	//----- nvinfo : EIATTR_KPARAM_INFO
	.align		4
.L_29:
        /*0088*/ 	.byte	0x04, 0x17
        /*008a*/ 	.short	(.L_31 - .L_30)
.L_30:
        /*008c*/ 	.word	0x00000000
        /*0090*/ 	.short	0x000e
        /*0092*/ 	.short	0x0060
        /*0094*/ 	.byte	0x00, 0xf0, 0x11, 0x00


	//----- nvinfo : EIATTR_KPARAM_INFO
	.align		4
.L_31:
        /*0098*/ 	.byte	0x04, 0x17
        /*009a*/ 	.short	(.L_33 - .L_32)
.L_32:
        /*009c*/ 	.word	0x00000000
        /*00a0*/ 	.short	0x000d
        /*00a2*/ 	.short	0x005c
        /*00a4*/ 	.byte	0x00, 0xf0, 0x11, 0x00


	//----- nvinfo : EIATTR_KPARAM_INFO
	.align		4
.L_33:
        /*00a8*/ 	.byte	0x04, 0x17
        /*00aa*/ 	.short	(.L_35 - .L_34)
.L_34:
        /*00ac*/ 	.word	0x00000000
        /*00b0*/ 	.short	0x000c
        /*00b2*/ 	.short	0x0058
        /*00b4*/ 	.byte	0x00, 0xf0, 0x11, 0x00


	//----- nvinfo : EIATTR_KPARAM_INFO
	.align		4
.L_35:
        /*00b8*/ 	.byte	0x04, 0x17
        /*00ba*/ 	.short	(.L_37 - .L_36)
.L_36:
        /*00bc*/ 	.word	0x00000000
        /*00c0*/ 	.short	0x000b
        /*00c2*/ 	.short	0x0054
        /*00c4*/ 	.byte	0x00, 0xf0, 0x11, 0x00


	//----- nvinfo : EIATTR_KPARAM_INFO
	.align		4
.L_37:
        /*00c8*/ 	.byte	0x04, 0x17
        /*00ca*/ 	.short	(.L_39 - .L_38)
.L_38:
        /*00cc*/ 	.word	0x00000000
        /*00d0*/ 	.short	0x000a
        /*00d2*/ 	.short	0x0050
        /*00d4*/ 	.byte	0x00, 0xf0, 0x11, 0x00


	//----- nvinfo : EIATTR_KPARAM_INFO
	.align		4
.L_39:
        /*00d8*/ 	.byte	0x04, 0x17
        /*00da*/ 	.short	(.L_41 - .L_40)
.L_40:
        /*00dc*/ 	.word	0x00000000
        /*00e0*/ 	.short	0x0009
        /*00e2*/ 	.short	0x0048
        /*00e4*/ 	.byte	0x00, 0xf5, 0x21, 0x00


	//----- nvinfo : EIATTR_KPARAM_INFO
	.align		4
.L_41:
        /*00e8*/ 	.byte	0x04, 0x17
        /*00ea*/ 	.short	(.L_43 - .L_42)
.L_42:
        /*00ec*/ 	.word	0x00000000
        /*00f0*/ 	.short	0x0008
        /*00f2*/ 	.short	0x0040
        /*00f4*/ 	.byte	0x00, 0xf5, 0x21, 0x00


	//----- nvinfo : EIATTR_KPARAM_INFO
	.align		4
.L_43:
        /*00f8*/ 	.byte	0x04, 0x17
        /*00fa*/ 	.short	(.L_45 - .L_44)
.L_44:
        /*00fc*/ 	.word	0x00000000
        /*0100*/ 	.short	0x0007
        /*0102*/ 	.short	0x0038
        /*0104*/ 	.byte	0x00, 0xf5, 0x21, 0x00


	//----- nvinfo : EIATTR_KPARAM_INFO
	.align		4
.L_45:
        /*0108*/ 	.byte	0x04, 0x17
        /*010a*/ 	.short	(.L_47 - .L_46)
.L_46:
        /*010c*/ 	.word	0x00000000
        /*0110*/ 	.short	0x0006
        /*0112*/ 	.short	0x0030
        /*0114*/ 	.byte	0x00, 0xf5, 0x21, 0x00


	//----- nvinfo : EIATTR_KPARAM_INFO
	.align		4
.L_47:
        /*0118*/ 	.byte	0x04, 0x17
        /*011a*/ 	.short	(.L_49 - .L_48)
.L_48:
        /*011c*/ 	.word	0x00000000
        /*0120*/ 	.short	0x0005
        /*0122*/ 	.short	0x0028
        /*0124*/ 	.byte	0x00, 0xf5, 0x21, 0x00


	//----- nvinfo : EIATTR_KPARAM_INFO
	.align		4
.L_49:
        /*0128*/ 	.byte	0x04, 0x17
        /*012a*/ 	.short	(.L_51 - .L_50)
.L_50:
        /*012c*/ 	.word	0x00000000
        /*0130*/ 	.short	0x0004
        /*0132*/ 	.short	0x0020
        /*0134*/ 	.byte	0x00, 0xf5, 0x21, 0x00


	//----- nvinfo : EIATTR_KPARAM_INFO
	.align		4
.L_51:
        /*0138*/ 	.byte	0x04, 0x17
        /*013a*/ 	.short	(.L_53 - .L_52)
.L_52:
        /*013c*/ 	.word	0x00000000
        /*0140*/ 	.short	0x0003
        /*0142*/ 	.short	0x0018
        /*0144*/ 	.byte	0x00, 0xf5, 0x21, 0x00


	//----- nvinfo : EIATTR_KPARAM_INFO
	.align		4
.L_53:
        /*0148*/ 	.byte	0x04, 0x17
        /*014a*/ 	.short	(.L_55 - .L_54)
.L_54:
        /*014c*/ 	.word	0x00000000
        /*0150*/ 	.short	0x0002
        /*0152*/ 	.short	0x0010
        /*0154*/ 	.byte	0x00, 0xf5, 0x21, 0x00


	//----- nvinfo : EIATTR_KPARAM_INFO
	.align		4
.L_55:
        /*0158*/ 	.byte	0x04, 0x17
        /*015a*/ 	.short	(.L_57 - .L_56)
.L_56:
        /*015c*/ 	.word	0x00000000
        /*0160*/ 	.short	0x0001
        /*0162*/ 	.short	0x0008
        /*0164*/ 	.byte	0x00, 0xf5, 0x21, 0x00


	//----- nvinfo : EIATTR_KPARAM_INFO
	.align		4
.L_57:
        /*0168*/ 	.byte	0x04, 0x17
        /*016a*/ 	.short	(.L_59 - .L_58)
.L_58:
        /*016c*/ 	.word	0x00000000
        /*0170*/ 	.short	0x0000
        /*0172*/ 	.short	0x0000
        /*0174*/ 	.byte	0x00, 0xf5, 0x21, 0x00


	//----- nvinfo : EIATTR_SPARSE_MMA_MASK
	.align		4
.L_59:
        /*0178*/ 	.byte	0x03, 0x50
        /*017a*/ 	.short	0x0000


	//----- nvinfo : EIATTR_MAXREG_COUNT
	.align		4
        /*017c*/ 	.byte	0x03, 0x1b
        /*017e*/ 	.short	0x00ff


	//----- nvinfo : EIATTR_MERCURY_ISA_VERSION
	.align		4
        /*0180*/ 	.byte	0x03, 0x5f
        /*0182*/ 	.short	0x0101


	//----- nvinfo : EIATTR_VRC_CTA_INIT_COUNT
	.align		4
        /*0184*/ 	.byte	0x02, 0x4a
	.zero		1
	.zero		1


	//----- nvinfo : EIATTR_EXIT_INSTR_OFFSETS
	.align		4
        /*0188*/ 	.byte	0x04, 0x1c
        /*018a*/ 	.short	(.L_61 - .L_60)


	//   ....[0]....
.L_60:
        /*018c*/ 	.word	0x00000150


	//   ....[1]....
        /*0190*/ 	.word	0x000004b0


	//   ....[2]....
        /*0194*/ 	.word	0x00001a80


	//   ....[3]....
        /*0198*/ 	.word	0x00004e20


	//   ....[4]....
        /*019c*/ 	.word	0x00004e80


	//----- nvinfo : EIATTR_CRS_STACK_SIZE
	.align		4
.L_61:
        /*01a0*/ 	.byte	0x04, 0x1e
        /*01a2*/ 	.short	(.L_63 - .L_62)
.L_62:
        /*01a4*/ 	.word	0x00000000


	//----- nvinfo : EIATTR_CBANK_PARAM_SIZE
	.align		4
.L_63:
        /*01a8*/ 	.byte	0x03, 0x19
        /*01aa*/ 	.short	0x00a0


	//----- nvinfo : EIATTR_PARAM_CBANK
	.align		4
        /*01ac*/ 	.byte	0x04, 0x0a
        /*01ae*/ 	.short	(.L_65 - .L_64)
	.align		4
.L_64:
        /*01b0*/ 	.word	index@(.nv.constant0.compute_spike_times_conv_kernel)
        /*01b4*/ 	.short	0x0380
        /*01b6*/ 	.short	0x00a0


	//----- nvinfo : EIATTR_SW_WAR
	.align		4
.L_65:
        /*01b8*/ 	.byte	0x04, 0x36
        /*01ba*/ 	.short	(.L_67 - .L_66)
.L_66:
        /*01bc*/ 	.word	0x00000008
.L_67:


//--------------------- .nv.callgraph             --------------------------
	.section	.nv.callgraph,"",@"SHT_CUDA_CALLGRAPH"
	.align	4
	.sectionentsize	8
	.align		4
        /*0000*/ 	.word	0x00000000
	.align		4
        /*0004*/ 	.word	0xffffffff
	.align		4
        /*0008*/ 	.word	0x00000000
	.align		4
        /*000c*/ 	.word	0xfffffffe
	.align		4
        /*0010*/ 	.word	0x00000000
	.align		4
        /*0014*/ 	.word	0xfffffffd
	.align		4
        /*0018*/ 	.word	0x00000000
	.align		4
        /*001c*/ 	.word	0xfffffffc


//--------------------- .text.compute_spike_times_conv_kernel --------------------------
	.section	.text.compute_spike_times_conv_kernel,"ax",@progbits
	.align	128
        .global         compute_spike_times_conv_kernel
        .type           compute_spike_times_conv_kernel,@function
        .size           compute_spike_times_conv_kernel,(.L_x_129 - compute_spike_times_conv_kernel)
        .other          compute_spike_times_conv_kernel,@"STO_CUDA_ENTRY STV_DEFAULT"
compute_spike_times_conv_kernel:
.text.compute_spike_times_conv_kernel:
[----:B------:R-:W-:Y:S08]  /*0000*/  LDC R1, c[0x0][0x37c] ;  /* 0x0000df00ff017b82 */ /* 0x000ff00000000800 */
[----:B------:R-:W0:Y:S01]  /*0010*/  LDC.64 R6, c[0x0][0x3c8] ;  /* 0x0000f200ff067b82 */ /* 0x000e220000000a00 */
[----:B------:R-:W0:Y:S07]  /*0020*/  LDCU.64 UR12, c[0x0][0x358] ;  /* 0x00006b00ff0c77ac */ /* 0x000e2e0008000a00 */
[----:B------:R-:W1:Y:S08]  /*0030*/  LDC.64 R2, c[0x0][0x3c0] ;  /* 0x0000f000ff027b82 */ /* 0x000e700000000a00 */
[----:B------:R-:W2:Y:S01]  /*0040*/  LDC R15, c[0x0][0x3e4] ;  /* 0x0000f900ff0f7b82 */ /* 0x000ea20000000800 */
[----:B------:R-:W3:Y:S01]  /*0050*/  S2R R11, SR_CTAID.Z ;  /* 0x00000000000b7919 */ /* 0x000ee20000002700 */
[----:B------:R-:W4:Y:S01]  /*0060*/  LDCU UR8, c[0x0][0x3d0] ;  /* 0x00007a00ff0877ac */ /* 0x000f220008000800 */
[----:B0-----:R-:W4:Y:S04]  /*0070*/  LDG.E R4, desc[UR12][R6.64+0x4] ;  /* 0x0000040c06047981 */ /* 0x001f28000c1e1900 */
[----:B------:R-:W3:Y:S04]  /*0080*/  LDG.E R5, desc[UR12][R6.64+0x8] ;  /* 0x0000080c06057981 */ /* 0x000ee8000c1e1900 */
[----:B------:R-:W3:Y:S04]  /*0090*/  LDG.E R8, desc[UR12][R6.64+0xc] ;  /* 0x00000c0c06087981 */ /* 0x000ee8000c1e1900 */
[----:B-1----:R0:W5:Y:S04]  /*00a0*/  LDG.E R0, desc[UR12][R2.64+0x4] ;  /* 0x0000040c02007981 */ /* 0x002168000c1e1900 */
[----:B------:R0:W5:Y:S01]  /*00b0*/  LDG.E R9, desc[UR12][R2.64+0x8] ;  /* 0x0000080c02097981 */ /* 0x000162000c1e1900 */
[----:B--2---:R-:W-:Y:S01]  /*00c0*/  ISETP.GE.AND P0, PT, R15, 0x1, PT ;  /* 0x000000010f00780c */ /* 0x004fe20003f06270 */
[----:B------:R-:W1:Y:S08]  /*00d0*/  S2UR UR11, SR_CTAID.X ;  /* 0x00000000000b79c3 */ /* 0x000e700000002500 */
[----:B------:R-:W2:Y:S01]  /*00e0*/  S2UR UR7, SR_CTAID.Z ;  /* 0x00000000000779c3 */ /* 0x000ea20000002700 */
[----:B----4-:R-:W-:-:S02]  /*00f0*/  R2UR UR4, R4 ;  /* 0x00000000040472ca */ /* 0x010fc400000e0000 */
[----:B------:R-:W4:Y:S01]  /*0100*/  S2R R4, SR_TID.X ;  /* 0x0000000000047919 */ /* 0x000f220000002100 */
[----:B---3--:R-:W-:Y:S02]  /*0110*/  R2UR UR5, R5 ;  /* 0x00000000050572ca */ /* 0x008fe400000e0000 */
[----:B------:R-:W3:Y:S01]  /*0120*/  S2R R5, SR_CTAID.Y ;  /* 0x0000000000057919 */ /* 0x000ee20000002600 */
[----:B------:R-:W-:-:S10]  /*0130*/  R2UR UR6, R8 ;  /* 0x00000000080672ca */ /* 0x000fd400000e0000 */
[----:B------:R-:W-:Y:S01]  /*0140*/  UIMAD UR4, UR4, UR5, URZ ;  /* 0x00000005040472a4 */ /* 0x000fe2000f8e02ff */
[----:B012---:R-:W-:Y:S11]  /*0150*/  @!P0 EXIT ;  /* 0x000000000000894d */ /* 0x007ff60003800000 */
[----:B------:R-:W0:Y:S01]  /*0160*/  LDCU UR10, c[0x0][0x3dc] ;  /* 0x00007b80ff0a77ac */ /* 0x000e220008000800 */
[----:B------:R-:W1:Y:S01]  /*0170*/  LDC.64 R24, c[0x0][0x408] ;  /* 0x00010200ff187b82 */ /* 0x000e620000000a00 */
[----:B----4-:R-:W-:Y:S02]  /*0180*/  IMAD R2, R4, UR8, R11 ;  /* 0x0000000804027c24 */ /* 0x010fe4000f8e020b */
[----:B------:R-:W-:Y:S01]  /*0190*/  HFMA2 R10, -RZ, RZ, 0, 9.5367431640625e-07 ;  /* 0x00000010ff0a7431 */ /* 0x000fe200000001ff */
[----:B------:R-:W2:Y:S01]  /*01a0*/  LDCU.64 UR18, c[0x0][0x408] ;  /* 0x00008100ff1277ac */ /* 0x000ea20008000a00 */
[----:B---3-5:R-:W-:Y:S01]  /*01b0*/  IMAD R0, R0, UR11, R5 ;  /* 0x0000000b00007c24 */ /* 0x028fe2000f8e0205 */
[----:B------:R-:W-:Y:S01]  /*01c0*/  MOV R11, 0x0 ;  /* 0x00000000000b7802 */ /* 0x000fe20000000f00 */
[----:B------:R-:W-:Y:S01]  /*01d0*/  HFMA2 R26, -RZ, RZ, 0, 0 ;  /* 0x00000000ff1a7431 */ /* 0x000fe200000001ff */
[----:B------:R-:W3:Y:S01]  /*01e0*/  LDCU.64 UR26, c[0x0][0x410] ;  /* 0x00008200ff1a77ac */ /* 0x000ee20008000a00 */
[----:B------:R-:W4:Y:S01]  /*01f0*/  LDC.64 R22, c[0x0][0x410] ;  /* 0x00010400ff167b82 */ /* 0x000f220000000a00 */
[----:B------:R-:W-:-:S02]  /*0200*/  IMAD R3, R0, R9, R2 ;  /* 0x0000000900037224 */ /* 0x000fc400078e0202 */
[----:B------:R-:W-:Y:S01]  /*0210*/  HFMA2 R0, -RZ, RZ, 0, 0 ;  /* 0x00000000ff007431 */ /* 0x000fe200000001ff */
[----:B------:R-:W2:Y:S01]  /*0220*/  LDCU UR9, c[0x0][0x3e8] ;  /* 0x00007d00ff0977ac */ /* 0x000ea20008000800 */
[----:B------:R-:W-:Y:S01]  /*0230*/  BSSY.RECONVERGENT B0, `(.L_x_0) ;  /* 0x00004c4000007945 */ /* 0x000fe20003800200 */
[----:B------:R-:W-:Y:S01]  /*0240*/  IMAD R6, R4, R15, RZ ;  /* 0x0000000f04067224 */ /* 0x000fe200078e02ff */
[----:B------:R-:W-:Y:S01]  /*0250*/  MOV R35, RZ ;  /* 0x000000ff00237202 */ /* 0x000fe20000000f00 */
[----:B------:R-:W-:Y:S01]  /*0260*/  UIMAD UR6, UR4, UR6, URZ ;  /* 0x00000006040672a4 */ /* 0x000fe2000f8e02ff */
[----:B------:R-:W3:Y:S01]  /*0270*/  LDC.64 R20, c[0x0][0x3f0] ;  /* 0x0000fc00ff147b82 */ /* 0x000ee20000000a00 */
[----:B0-----:R-:W0:Y:S01]  /*0280*/  F2F.F64.F32 R16, UR10 ;  /* 0x0000000a00107d10 */ /* 0x001e220008201800 */
[----:B------:R-:W3:Y:S03]  /*0290*/  LDCU.64 UR4, c[0x0][0x3b0] ;  /* 0x00007600ff0477ac */ /* 0x000ee60008000a00 */
[----:B------:R-:W-:Y:S01]  /*02a0*/  IMAD R13, R3, UR6, RZ ;  /* 0x00000006030d7c24 */ /* 0x000fe2000f8e02ff */
[----:B------:R-:W-:Y:S01]  /*02b0*/  ULOP3.LUT UR20, UR6, 0x7, URZ, 0xc0, !UPT ;  /* 0x0000000706147892 */ /* 0x000fe2000f8ec0ff */
[----:B------:R-:W0:Y:S02]  /*02c0*/  LDCU UR21, c[0x0][0x3dc] ;  /* 0x00007b80ff1577ac */ /* 0x000e240008000800 */
[----:B------:R-:W-:Y:S01]  /*02d0*/  IMAD.WIDE R10, R13, 0x4, R10 ;  /* 0x000000040d0a7825 */ /* 0x000fe200078e020a */
[----:B------:R-:W0:Y:S03]  /*02e0*/  LDCU UR22, c[0x0][0x3d4] ;  /* 0x00007a80ff1677ac */ /* 0x000e260008000800 */
[----:B--2---:R-:W-:Y:S01]  /*02f0*/  IMAD R12, R3, UR9, RZ ;  /* 0x00000009030c7c24 */ /* 0x004fe2000f8e02ff */
[----:B------:R-:W-:Y:S01]  /*0300*/  IADD3 R7, P0, PT, R10, UR18, RZ ;  /* 0x000000120a077c10 */ /* 0x000fe2000ff1e0ff */
[----:B-1----:R-:W-:Y:S01]  /*0310*/  IMAD.WIDE R24, R13, 0x4, R24 ;  /* 0x000000040d187825 */ /* 0x002fe200078e0218 */
[----:B0-----:R-:W-:Y:S01]  /*0320*/  R2UR UR16, R16 ;  /* 0x00000000101072ca */ /* 0x001fe200000e0000 */
[----:B------:R-:W0:Y:S01]  /*0330*/  LDCU UR23, c[0x0][0x3e8] ;  /* 0x00007d00ff1777ac */ /* 0x000e220008000800 */
[----:B------:R-:W-:Y:S01]  /*0340*/  R2UR UR17, R17 ;  /* 0x00000000111172ca */ /* 0x000fe200000e0000 */
[----:B----4-:R-:W-:Y:S01]  /*0350*/  IMAD.WIDE R22, R13, 0x4, R22 ;  /* 0x000000040d167825 */ /* 0x010fe200078e0216 */
[----:B---3--:R-:W-:Y:S01]  /*0360*/  IADD3 R8, P1, PT, R10, UR26, RZ ;  /* 0x0000001a0a087c10 */ /* 0x008fe2000ff3e0ff */
[----:B------:R-:W1:Y:S01]  /*0370*/  LDCU UR24, c[0x0][0x3e0] ;  /* 0x00007c00ff1877ac */ /* 0x000e620008000800 */
[----:B------:R-:W-:-:S02]  /*0380*/  IADD3.X R9, PT, PT, R11, UR19, RZ, P0, !PT ;  /* 0x000000130b097c10 */ /* 0x000fc400087fe4ff */
[----:B------:R-:W-:Y:S01]  /*0390*/  IADD3.X R10, PT, PT, R11, UR27, RZ, P1, !PT ;  /* 0x0000001b0b0a7c10 */ /* 0x000fe20008ffe4ff */
[----:B------:R-:W-:Y:S02]  /*03a0*/  HFMA2 R11, -RZ, RZ, 0, 0 ;  /* 0x00000000ff0b7431 */ /* 0x000fe400000001ff */
[----:B------:R-:W-:Y:S01]  /*03b0*/  IMAD.WIDE R20, R3, 0x4, R20 ;  /* 0x0000000403147825 */ /* 0x000fe200078e0214 */
[----:B------:R-:W-:Y:S01]  /*03c0*/  MOV R13, RZ ;  /* 0x000000ff000d7202 */ /* 0x000fe20000000f00 */
[----:B------:R-:W2:Y:S01]  /*03d0*/  LDCU.64 UR14, c[0x0][0x3f8] ;  /* 0x00007f00ff0e77ac */ /* 0x000ea20008000a00 */
[----:B------:R-:W-:Y:S01]  /*03e0*/  SHF.R.S32.HI R14, RZ, 0x1f, R12 ;  /* 0x0000001fff0e7819 */ /* 0x000fe2000001140c */
[----:B------:R-:W3:Y:S01]  /*03f0*/  LDCU.64 UR18, c[0x0][0x400] ;  /* 0x00008000ff1277ac */ /* 0x000ee20008000a00 */
[----:B------:R-:W-:Y:S02]  /*0400*/  UIMAD UR25, UR6, UR7, URZ ;  /* 0x00000007061972a4 */ /* 0x000fe4000f8e02ff */
[----:B0-----:R-:W-:-:S12]  /*0410*/  UIMAD.WIDE.U32 UR4, UR7, 0x4, UR4 ;  /* 0x00000004070478a5 */ /* 0x001fd8000f8e0004 */
.L_x_108:
[----:B------:R-:W0:Y:S01]  /*0420*/  LDCU.64 UR8, c[0x0][0x388] ;  /* 0x00007100ff0877ac */ /* 0x000e220008000a00 */
[----:B------:R-:W-:-:S04]  /*0430*/  IADD3 R27, P0, PT, R6, R13, RZ ;  /* 0x0000000d061b7210 */ /* 0x000fc80007f1e0ff */
[----:B------:R-:W-:Y:S01]  /*0440*/  LEA.HI.X.SX32 R2, R6, RZ, 0x1, P0 ;  /* 0x000000ff06027211 */ /* 0x000fe200000f0eff */
[----:B-----5:R-:W-:-:S03]  /*0450*/  IMAD.SHL.U32 R15, R27, 0x4, RZ ;  /* 0x000000041b0f7824 */ /* 0x020fc600078e00ff */
[----:B------:R-:W-:Y:S02]  /*0460*/  SHF.L.U64.HI R27, R27, 0x2, R2 ;  /* 0x000000021b1b7819 */ /* 0x000fe40000010202 */
[----:B0-----:R-:W-:-:S04]  /*0470*/  IADD3 R18, P0, PT, R15, UR8, RZ ;  /* 0x000000080f127c10 */ /* 0x001fc8000ff1e0ff */
[----:B------:R-:W-:-:S05]  /*0480*/  IADD3.X R19, PT, PT, R27, UR9, RZ, P0, !PT ;  /* 0x000000091b137c10 */ /* 0x000fca00087fe4ff */
[----:B------:R-:W4:Y:S02]  /*0490*/  LDG.E R2, desc[UR12][R18.64] ;  /* 0x0000000c12027981 */ /* 0x000f24000c1e1900 */
[----:B----4-:R-:W-:-:S13]  /*04a0*/  FSETP.NEU.AND P0, PT, R2, +INF , PT ;  /* 0x7f8000000200780b */ /* 0x010fda0003f0d000 */
[----:B-123--:R-:W-:Y:S05]  /*04b0*/  @!P0 EXIT ;  /* 0x000000000000894d */ /* 0x00efea0003800000 */
[----:B------:R-:W0:Y:S01]  /*04c0*/  LDC.64 R2, c[0x0][0x3b8] ;  /* 0x0000ee00ff027b82 */ /* 0x000e220000000a00 */
[----:B------:R-:W1:Y:S01]  /*04d0*/  LDCU.64 UR8, c[0x0][0x380] ;  /* 0x00007000ff0877ac */ /* 0x000e620008000a00 */
[----:B0-----:R-:W2:Y:S04]  /*04e0*/  LDG.E R17, desc[UR12][R2.64+0x4] ;  /* 0x0000040c02117981 */ /* 0x001ea8000c1e1900 */
[----:B------:R-:W2:Y:S01]  /*04f0*/  LDG.E R4, desc[UR12][R2.64+0x8] ;  /* 0x0000080c02047981 */ /* 0x000ea2000c1e1900 */
[----:B-1----:R-:W-:-:S04]  /*0500*/  IADD3 R28, P0, PT, R15, UR8, RZ ;  /* 0x000000080f1c7c10 */ /* 0x002fc8000ff1e0ff */
[----:B------:R-:W-:-:S05]  /*0510*/  IADD3.X R29, PT, PT, R27, UR9, RZ, P0, !PT ;  /* 0x000000091b1d7c10 */ /* 0x000fca00087fe4ff */
[----:B------:R0:W3:Y:S01]  /*0520*/  LDG.E R16, desc[UR12][R28.64] ;  /* 0x0000000c1c107981 */ /* 0x0000e2000c1e1900 */
[----:B------:R-:W-:Y:S01]  /*0530*/  BSSY.RECONVERGENT B3, `(.L_x_1) ;  /* 0x000009b000037945 */ /* 0x000fe20003800200 */
[-C--:B--2---:R-:W-:Y:S01]  /*0540*/  IMAD R17, R17, R4.reuse, RZ ;  /* 0x0000000411117224 */ /* 0x084fe200078e02ff */
[----:B------:R-:W-:-:S04]  /*0550*/  IABS R34, R4 ;  /* 0x0000000400227213 */ /* 0x000fc80000000000 */
[-C--:B------:R-:W-:Y:S02]  /*0560*/  IABS R33, R17.reuse ;  /* 0x0000001100217213 */ /* 0x080fe40000000000 */
[----:B0-----:R-:W-:Y:S02]  /*0570*/  IABS R29, R17 ;  /* 0x00000011001d7213 */ /* 0x001fe40000000000 */
[----:B------:R-:W0:Y:S01]  /*0580*/  I2F.RP R30, R33 ;  /* 0x00000021001e7306 */ /* 0x000e220000209400 */
[----:B---3--:R-:W-:Y:S02]  /*0590*/  IABS R28, R16 ;  /* 0x00000010001c7213 */ /* 0x008fe40000000000 */
[----:B------:R-:W-:-:S05]  /*05a0*/  IADD3 R32, PT, PT, RZ, -R29, RZ ;  /* 0x8000001dff207210 */ /* 0x000fca0007ffe0ff */
[----:B0-----:R-:W0:Y:S02]  /*05b0*/  MUFU.RCP R30, R30 ;  /* 0x0000001e001e7308 */ /* 0x001e240000001000 */
[----:B0-----:R-:W-:-:S06]  /*05c0*/  IADD3 R31, PT, PT, R30, 0xffffffe, RZ ;  /* 0x0ffffffe1e1f7810 */ /* 0x001fcc0007ffe0ff */
[----:B------:R-:W0:Y:S02]  /*05d0*/  F2I.FTZ.U32.TRUNC.NTZ R3, R31 ;  /* 0x0000001f00037305 */ /* 0x000e24000021f000 */
[----:B0-----:R-:W-:-:S05]  /*05e0*/  IADD3 R2, PT, PT, RZ, -R3, RZ ;  /* 0x80000003ff027210 */ /* 0x001fca0007ffe0ff */
[----:B------:R-:W-:Y:S02]  /*05f0*/  IMAD R37, R2, R33, RZ ;  /* 0x0000002102257224 */ /* 0x000fe400078e02ff */
[----:B------:R-:W-:-:S05]  /*0600*/  HFMA2 R2, -RZ, RZ, 0, 0 ;  /* 0x00000000ff027431 */ /* 0x000fca00000001ff */
[----:B------:R-:W-:Y:S01]  /*0610*/  IMAD.HI.U32 R2, R3, R37, R2 ;  /* 0x0000002503027227 */ /* 0x000fe200078e0002 */
[----:B------:R-:W-:Y:S02]  /*0620*/  MOV R3, R28 ;  /* 0x0000001c00037202 */ /* 0x000fe40000000f00 */
[----:B------:R-:W-:-:S03]  /*0630*/  MOV R28, R34 ;  /* 0x00000022001c7202 */ /* 0x000fc60000000f00 */
[----:B------:R-:W-:Y:S01]  /*0640*/  IMAD.HI.U32 R29, R2, R3, RZ ;  /* 0x00000003021d7227 */ /* 0x000fe200078e00ff */
[----:B------:R-:W0:Y:S03]  /*0650*/  I2F.RP R30, R28 ;  /* 0x0000001c001e7306 */ /* 0x000e260000209400 */
[----:B------:R-:W-:-:S05]  /*0660*/  IMAD R2, R29, R32, R3 ;  /* 0x000000201d027224 */ /* 0x000fca00078e0203 */
[----:B------:R-:W-:Y:S01]  /*0670*/  ISETP.GT.U32.AND P1, PT, R33, R2, PT ;  /* 0x000000022100720c */ /* 0x000fe20003f24070 */
[----:B0-----:R-:W0:-:S12]  /*0680*/  MUFU.RCP R30, R30 ;  /* 0x0000001e001e7308 */ /* 0x001e180000001000 */
[-C--:B------:R-:W-:Y:S02]  /*0690*/  @!P1 IADD3 R2, PT, PT, R2, -R33.reuse, RZ ;  /* 0x8000002102029210 */ /* 0x080fe40007ffe0ff */
[----:B------:R-:W-:Y:S02]  /*06a0*/  @!P1 IADD3 R29, PT, PT, R29, 0x1, RZ ;  /* 0x000000011d1d9810 */ /* 0x000fe40007ffe0ff */
[----:B------:R-:W-:Y:S02]  /*06b0*/  ISETP.GE.U32.AND P0, PT, R2, R33, PT ;  /* 0x000000210200720c */ /* 0x000fe40003f06070 */
[----:B------:R-:W-:Y:S02]  /*06c0*/  LOP3.LUT R2, R16, R17, RZ, 0x3c, !PT ;  /* 0x0000001110027212 */ /* 0x000fe400078e3cff */
[----:B------:R-:W-:Y:S02]  /*06d0*/  ISETP.NE.AND P1, PT, R17, RZ, PT ;  /* 0x000000ff1100720c */ /* 0x000fe40003f25270 */
[----:B------:R-:W-:Y:S01]  /*06e0*/  ISETP.GE.AND P2, PT, R2, RZ, PT ;  /* 0x000000ff0200720c */ /* 0x000fe20003f46270 */
[----:B0-----:R-:W-:-:S04]  /*06f0*/  VIADD R2, R30, 0xffffffe ;  /* 0x0ffffffe1e027836 */ /* 0x001fc80000000000 */
[----:B------:R0:W1:Y:S02]  /*0700*/  F2I.FTZ.U32.TRUNC.NTZ R3, R2 ;  /* 0x0000000200037305 */ /* 0x000064000021f000 */
[----:B------:R-:W-:-:S06]  /*0710*/  @P0 IADD3 R29, PT, PT, R29, 0x1, RZ ;  /* 0x000000011d1d0810 */ /* 0x000fcc0007ffe0ff */
[----:B------:R-:W-:Y:S01]  /*0720*/  @!P2 IADD3 R29, PT, PT, -R29, RZ, RZ ;  /* 0x000000ff1d1da210 */ /* 0x000fe20007ffe1ff */
[----:B0-----:R-:W-:Y:S01]  /*0730*/  HFMA2 R2, -RZ, RZ, 0, 0 ;  /* 0x00000000ff027431 */ /* 0x001fe200000001ff */
[----:B------:R-:W-:-:S04]  /*0740*/  @!P1 LOP3.LUT R29, RZ, R17, RZ, 0x33, !PT ;  /* 0x00000011ff1d9212 */ /* 0x000fc800078e33ff */
[----:B------:R-:W-:Y:S02]  /*0750*/  IADD3 R30, PT, PT, -R29, RZ, RZ ;  /* 0x000000ff1d1e7210 */ /* 0x000fe40007ffe1ff */
[----:B-1----:R-:W-:-:S03]  /*0760*/  IADD3 R33, PT, PT, RZ, -R3, RZ ;  /* 0x80000003ff217210 */ /* 0x002fc60007ffe0ff */
[----:B------:R-:W-:Y:S01]  /*0770*/  IMAD R31, R17, R30, R16 ;  /* 0x0000001e111f7224 */ /* 0x000fe200078e0210 */
[----:B------:R-:W-:Y:S01]  /*0780*/  IABS R30, R4 ;  /* 0x00000004001e7213 */ /* 0x000fe20000000000 */
[----:B------:R-:W-:-:S03]  /*0790*/  IMAD R17, R33, R28, RZ ;  /* 0x0000001c21117224 */ /* 0x000fc600078e02ff */
[----:B------:R-:W-:Y:S01]  /*07a0*/  IABS R16, R31 ;  /* 0x0000001f00107213 */ /* 0x000fe20000000000 */
[----:B------:R-:W-:Y:S01]  /*07b0*/  IMAD.HI.U32 R2, R3, R17, R2 ;  /* 0x0000001103027227 */ /* 0x000fe200078e0002 */
[----:B------:R-:W-:-:S03]  /*07c0*/  IADD3 R30, PT, PT, RZ, -R30, RZ ;  /* 0x8000001eff1e7210 */ /* 0x000fc60007ffe0ff */
[----:B------:R-:W-:Y:S01]  /*07d0*/  IMAD.MOV.U32 R3, RZ, RZ, R16 ;  /* 0x000000ffff037224 */ /* 0x000fe200078e0010 */
[----:B------:R-:W-:-:S03]  /*07e0*/  MOV R16, R30 ;  /* 0x0000001e00107202 */ /* 0x000fc60000000f00 */
[----:B------:R-:W-:-:S04]  /*07f0*/  IMAD.HI.U32 R2, R2, R3, RZ ;  /* 0x0000000302027227 */ /* 0x000fc800078e00ff */
[----:B------:R-:W-:-:S05]  /*0800*/  IMAD R3, R2, R16, R3 ;  /* 0x0000001002037224 */ /* 0x000fca00078e0203 */
[----:B------:R-:W-:-:S13]  /*0810*/  ISETP.GT.U32.AND P1, PT, R28, R3, PT ;  /* 0x000000031c00720c */ /* 0x000fda0003f24070 */
[-C--:B------:R-:W-:Y:S02]  /*0820*/  @!P1 IADD3 R3, PT, PT, R3, -R28.reuse, RZ ;  /* 0x8000001c03039210 */ /* 0x080fe40007ffe0ff */
[----:B------:R-:W-:Y:S02]  /*0830*/  @!P1 IADD3 R2, PT, PT, R2, 0x1, RZ ;  /* 0x0000000102029810 */ /* 0x000fe40007ffe0ff */
[----:B------:R-:W-:Y:S02]  /*0840*/  ISETP.GE.U32.AND P0, PT, R3, R28, PT ;  /* 0x0000001c0300720c */ /* 0x000fe40003f06070 */
[----:B------:R-:W-:Y:S02]  /*0850*/  LOP3.LUT R3, R31, R4, RZ, 0x3c, !PT ;  /* 0x000000041f037212 */ /* 0x000fe400078e3cff */
[----:B------:R-:W-:Y:S02]  /*0860*/  ISETP.NE.AND P1, PT, R4, RZ, PT ;  /* 0x000000ff0400720c */ /* 0x000fe40003f25270 */
[----:B------:R-:W-:-:S07]  /*0870*/  ISETP.GE.AND P2, PT, R3, RZ, PT ;  /* 0x000000ff0300720c */ /* 0x000fce0003f46270 */
[----:B------:R-:W-:Y:S02]  /*0880*/  @P0 IADD3 R2, PT, PT, R2, 0x1, RZ ;  /* 0x0000000102020810 */ /* 0x000fe40007ffe0ff */
[----:B------:R-:W-:Y:S02]  /*0890*/  ISETP.GE.AND P0, PT, R29, UR11, PT ;  /* 0x0000000b1d007c0c */ /* 0x000fe4000bf06270 */
[----:B------:R-:W-:-:S04]  /*08a0*/  MOV R28, R2 ;  /* 0x00000002001c7202 */ /* 0x000fc80000000f00 */
[----:B------:R-:W-:Y:S02]  /*08b0*/  @!P2 IADD3 R28, PT, PT, -R28, RZ, RZ ;  /* 0x000000ff1c1ca210 */ /* 0x000fe40007ffe1ff */
[----:B------:R-:W-:-:S04]  /*08c0*/  @!P1 LOP3.LUT R28, RZ, R4, RZ, 0x33, !PT ;  /* 0x00000004ff1c9212 */ /* 0x000fc800078e33ff */
[----:B------:R-:W-:-:S05]  /*08d0*/  IADD3 R3, PT, PT, -R28, RZ, RZ ;  /* 0x000000ff1c037210 */ /* 0x000fca0007ffe1ff */
[----:B------:R-:W-:Y:S01]  /*08e0*/  IMAD R31, R4, R3, R31 ;  /* 0x00000003041f7224 */ /* 0x000fe200078e021f */
[----:B------:R-:W-:Y:S06]  /*08f0*/  @!P0 BRA `(.L_x_2) ;  /* 0x0000000400788947 */ /* 0x000fec0003800000 */
[----:B------:R-:W0:Y:S02]  /*0900*/  LDC.64 R2, c[0x0][0x3c8] ;  /* 0x0000f200ff027b82 */ /* 0x000e240000000a00 */
[----:B0-----:R-:W2:Y:S02]  /*0910*/  LDG.E R4, desc[UR12][R2.64+0x4] ;  /* 0x0000040c02047981 */ /* 0x001ea4000c1e1900 */
[----:B--2---:R-:W-:-:S05]  /*0920*/  VIADD R4, R4, UR11 ;  /* 0x0000000b04047c36 */ /* 0x004fca0008000000 */
[----:B------:R-:W-:-:S04]  /*0930*/  ISETP.GE.AND P0, PT, R29, R4, PT ;  /* 0x000000041d00720c */ /* 0x000fc80003f06270 */
[----:B------:R-:W-:-:S13]  /*0940*/  ISETP.LT.OR P0, PT, R28, R5, P0 ;  /* 0x000000051c00720c */ /* 0x000fda0000701670 */
[----:B------:R-:W-:Y:S05]  /*0950*/  @P0 BRA `(.L_x_2) ;  /* 0x0000000400600947 */ /* 0x000fea0003800000 */
[----:B------:R-:W2:Y:S02]  /*0960*/  LDG.E R4, desc[UR12][R2.64+0x8] ;  /* 0x0000080c02047981 */ /* 0x000ea4000c1e1900 */
[----:B--2---:R-:W-:-:S04]  /*0970*/  IADD3 R16, PT, PT, R4, R5, RZ ;  /* 0x0000000504107210 */ /* 0x004fc80007ffe0ff */
[----:B------:R-:W-:-:S13]  /*0980*/  ISETP.GE.AND P0, PT, R28, R16, PT ;  /* 0x000000101c00720c */ /* 0x000fda0003f06270 */
[----:B------:R-:W-:Y:S05]  /*0990*/  @P0 BRA `(.L_x_2) ;  /* 0x0000000400500947 */ /* 0x000fea0003800000 */
[----:B------:R-:W2:Y:S01]  /*09a0*/  LDG.E R37, desc[UR12][R2.64+0xc] ;  /* 0x00000c0c02257981 */ /* 0x000ea2000c1e1900 */
[----:B------:R-:W0:Y:S01]  /*09b0*/  LDCU.64 UR8, c[0x0][0x390] ;  /* 0x00007200ff0877ac */ /* 0x000e220008000a00 */
[----:B------:R-:W-:Y:S02]  /*09c0*/  IADD3 R29, PT, PT, R29, -UR11, RZ ;  /* 0x8000000b1d1d7c10 */ /* 0x000fe4000fffe0ff */
[----:B------:R-:W-:Y:S01]  /*09d0*/  IADD3 R16, PT, PT, R28, -R5, RZ ;  /* 0x800000051c107210 */ /* 0x000fe20007ffe0ff */
[----:B------:R-:W1:Y:S01]  /*09e0*/  LDCU.128 UR28, c[0x0][0x3a0] ;  /* 0x00007400ff1c77ac */ /* 0x000e620008000c00 */
[----:B------:R-:W-:-:S03]  /*09f0*/  MOV R17, UR25 ;  /* 0x0000001900117c02 */ /* 0x000fc60008000f00 */
[----:B------:R-:W-:Y:S01]  /*0a00*/  IMAD R16, R4, R29, R16 ;  /* 0x0000001d04107224 */ /* 0x000fe200078e0210 */
[----:B0-----:R-:W-:-:S03]  /*0a10*/  IADD3 R30, P1, PT, R15, UR8, RZ ;  /* 0x000000080f1e7c10 */ /* 0x001fc6000ff3e0ff */
[----:B--2---:R-:W-:Y:S01]  /*0a20*/  IMAD R37, R16, R37, R31 ;  /* 0x0000002510257224 */ /* 0x004fe200078e021f */
[----:B------:R-:W-:Y:S02]  /*0a30*/  IADD3.X R31, PT, PT, R27, UR9, RZ, P1, !PT ;  /* 0x000000091b1f7c10 */ /* 0x000fe40008ffe4ff */
[----:B-1----:R-:W-:Y:S02]  /*0a40*/  IADD3 R2, P1, PT, R15, UR28, RZ ;  /* 0x0000001c0f027c10 */ /* 0x002fe4000ff3e0ff */
[----:B------:R-:W-:Y:S01]  /*0a50*/  SHF.R.S32.HI R4, RZ, 0x1f, R37 ;  /* 0x0000001fff047819 */ /* 0x000fe20000011425 */
[----:B------:R-:W2:Y:S01]  /*0a60*/  LDG.E R47, desc[UR12][R30.64] ;  /* 0x0000000c1e2f7981 */ /* 0x000ea2000c1e1900 */
[----:B------:R-:W-:-:S04]  /*0a70*/  IADD3 R16, P0, PT, R37, UR25, RZ ;  /* 0x0000001925107c10 */ /* 0x000fc8000ff1e0ff */
[----:B------:R-:W-:Y:S02]  /*0a80*/  LEA.HI.X.SX32 R3, R17, R4, 0x1, P0 ;  /* 0x0000000411037211 */ /* 0x000fe400000f0eff */
[----:B------:R-:W-:-:S04]  /*0a90*/  LEA R32, P0, R16, UR30, 0x2 ;  /* 0x0000001e10207c11 */ /* 0x000fc8000f8010ff */
[----:B------:R-:W-:Y:S02]  /*0aa0*/  LEA.HI.X R33, R16, UR31, R3, 0x2, P0 ;  /* 0x0000001f10217c11 */ /* 0x000fe400080f1403 */
[----:B------:R-:W-:-:S03]  /*0ab0*/  IADD3.X R3, PT, PT, R27, UR29, RZ, P1, !PT ;  /* 0x0000001d1b037c10 */ /* 0x000fc60008ffe4ff */
[----:B------:R-:W2:Y:S04]  /*0ac0*/  LDG.E R4, desc[UR12][R32.64] ;  /* 0x0000000c20047981 */ /* 0x000ea8000c1e1900 */
[----:B------:R-:W3:Y:S01]  /*0ad0*/  LDG.E R34, desc[UR12][R2.64] ;  /* 0x0000000c02227981 */ /* 0x000ee2000c1e1900 */
[----:B------:R-:W0:Y:S01]  /*0ae0*/  MUFU.RCP64H R29, UR17 ;  /* 0x00000011001d7d08 */ /* 0x000e220008001800 */
[----:B------:R-:W-:Y:S01]  /*0af0*/  HFMA2 R28, -RZ, RZ, 0, 5.9604644775390625e-08 ;  /* 0x00000001ff1c7431 */ /* 0x000fe200000001ff */
[----:B------:R-:W-:Y:S02]  /*0b00*/  MOV R16, UR16 ;  /* 0x0000001000107c02 */ /* 0x000fe40008000f00 */
[----:B------:R-:W-:-:S06]  /*0b10*/  MOV R17, UR17 ;  /* 0x0000001100117c02 */ /* 0x000fcc0008000f00 */
[----:B0-----:R-:W-:-:S08]  /*0b20*/  DFMA R16, R28, -R16, 1 ;  /* 0x3ff000001c10742b */ /* 0x001fd00000000810 */
[----:B------:R-:W-:-:S08]  /*0b30*/  DFMA R16, R16, R16, R16 ;  /* 0x000000101010722b */ /* 0x000fd00000000010 */
[----:B------:R-:W-:Y:S01]  /*0b40*/  DFMA R28, R28, R16, R28 ;  /* 0x000000101c1c722b */ /* 0x000fe2000000001c */
[----:B------:R-:W-:Y:S01]  /*0b50*/  IMAD.U32 R16, RZ, RZ, UR16 ;  /* 0x00000010ff107e24 */ /* 0x000fe2000f8e00ff */
[----:B------:R-:W-:-:S06]  /*0b60*/  MOV R17, UR17 ;  /* 0x0000001100117c02 */ /* 0x000fcc0008000f00 */
[----:B------:R-:W-:-:S08]  /*0b70*/  DFMA R16, R28, -R16, 1 ;  /* 0x3ff000001c10742b */ /* 0x000fd00000000810 */
[----:B------:R-:W-:Y:S01]  /*0b80*/  DFMA R28, R28, R16, R28 ;  /* 0x000000101c1c722b */ /* 0x000fe2000000001c */
[----:B------:R-:W-:Y:S01]  /*0b90*/  BSSY.RECONVERGENT B1, `(.L_x_3) ;  /* 0x0000013000017945 */ /* 0x000fe20003800200 */
[----:B--2---:R-:W-:-:S04]  /*0ba0*/  FMUL R39, R4, R47 ;  /* 0x0000002f04277220 */ /* 0x004fc80000400000 */
[----:B---3--:R-:W-:-:S04]  /*0bb0*/  FMUL R34, R39, R34 ;  /* 0x0000002227227220 */ /* 0x008fc80000400000 */
[----:B------:R-:W0:Y:S02]  /*0bc0*/  F2F.F64.F32 R32, R34 ;  /* 0x0000002200207310 */ /* 0x000e240000201800 */
[----:B0-----:R-:W-:-:S08]  /*0bd0*/  DADD R32, R32, R32 ;  /* 0x0000000020207229 */ /* 0x001fd00000000020 */
[----:B------:R-:W-:-:S08]  /*0be0*/  DMUL R16, R32, R28 ;  /* 0x0000001c20107228 */ /* 0x000fd00000000000 */
[----:B------:R-:W-:-:S08]  /*0bf0*/  DFMA R30, R16, -UR16, R32 ;  /* 0x80000010101e7c2b */ /* 0x000fd00008000020 */
[----:B------:R-:W-:Y:S01]  /*0c00*/  DFMA R28, R28, R30, R16 ;  /* 0x0000001e1c1c722b */ /* 0x000fe20000000010 */
[----:B------:R-:W-:-:S09]  /*0c10*/  FSETP.GEU.AND P1, PT, |R33|, 6.5827683646048100446e-37, PT ;  /* 0x036000002100780b */ /* 0x000fd20003f2e200 */
[----:B------:R-:W-:-:S05]  /*0c20*/  FFMA R16, RZ, UR17, R29 ;  /* 0x00000011ff107c23 */ /* 0x000fca000800001d */
[----:B------:R-:W-:Y:S01]  /*0c30*/  FSETP.GT.AND P0, PT, |R16|, 1.469367938527859385e-39, PT ;  /* 0x001000001000780b */ /* 0x000fe20003f04200 */
[----:B------:R-:W-:Y:S01]  /*0c40*/  FADD R0, R0, R39 ;  /* 0x0000002700007221 */ /* 0x000fe20000000000 */
[----:B------:R-:W-:-:S04]  /*0c50*/  IMAD.WIDE R30, R37, 0x4, R24 ;  /* 0x00000004251e7825 */ /* 0x000fc800078e0218 */
[----:B------:R-:W-:-:S07]  /*0c60*/  IMAD.WIDE R16, R37, 0x4, R22 ;  /* 0x0000000425107825 */ /* 0x000fce00078e0216 */
[----:B------:R-:W-:Y:S05]  /*0c70*/  @P0 BRA P1, `(.L_x_4) ;  /* 0x0000000000100947 */ /* 0x000fea0000800000 */
[----:B------:R-:W-:-:S07]  /*0c80*/  MOV R34, 0xca0 ;  /* 0x00000ca000227802 */ /* 0x000fce0000000f00 */
[----:B------:R-:W-:Y:S05]  /*0c90*/  CALL.REL.NOINC `($__internal_0_$__cuda_sm20_div_rn_f64_full) ;  /* 0x00000040007c7944 */ /* 0x000fea0003c00000 */
[----:B------:R-:W-:Y:S02]  /*0ca0*/  MOV R28, R38 ;  /* 0x00000026001c7202 */ /* 0x000fe40000000f00 */
[----:B------:R-:W-:-:S07]  /*0cb0*/  MOV R29, R39 ;  /* 0x00000027001d7202 */ /* 0x000fce0000000f00 */
.L_x_4:
[----:B------:R-:W-:Y:S05]  /*0cc0*/  BSYNC.RECONVERGENT B1 ;  /* 0x0000000000017941 */ /* 0x000fea0003800200 */
.L_x_3:
[----:B------:R-:W2:Y:S01]  /*0cd0*/  LDG.E R34, desc[UR12][R30.64] ;  /* 0x0000000c1e227981 */ /* 0x000ea2000c1e1900 */
[----:B------:R-:W0:Y:S01]  /*0ce0*/  LDCU.64 UR8, c[0x0][0x398] ;  /* 0x00007300ff0877ac */ /* 0x000e220008000a00 */
[----:B------:R-:W1:Y:S01]  /*0cf0*/  LDC R38, c[0x0][0x3dc] ;  /* 0x0000f700ff267b82 */ /* 0x000e620000000800 */
[----:B0-----:R-:W-:-:S04]  /*0d00*/  IADD3 R32, P0, PT, R15, UR8, RZ ;  /* 0x000000080f207c10 */ /* 0x001fc8000ff1e0ff */
[----:B------:R-:W-:Y:S01]  /*0d10*/  IADD3.X R33, PT, PT, R27, UR9, RZ, P0, !PT ;  /* 0x000000091b217c10 */ /* 0x000fe200087fe4ff */
[----:B--2---:R-:W-:-:S05]  /*0d20*/  FADD R47, R47, R34 ;  /* 0x000000222f2f7221 */ /* 0x004fca0000000000 */
[----:B------:R0:W-:Y:S04]  /*0d30*/  STG.E desc[UR12][R30.64], R47 ;  /* 0x0000002f1e007986 */ /* 0x0001e8000c10190c */
[----:B------:R-:W2:Y:S04]  /*0d40*/  LDG.E R15, desc[UR12][R32.64] ;  /* 0x0000000c200f7981 */ /* 0x000ea8000c1e1900 */
[----:B------:R-:W3:Y:S01]  /*0d50*/  LDG.E R2, desc[UR12][R2.64] ;  /* 0x0000000c02027981 */ /* 0x000ee2000c1e1900 */
[----:B------:R-:W4:Y:S01]  /*0d60*/  F2F.F64.F32 R36, R11 ;  /* 0x0000000b00247310 */ /* 0x000f220000201800 */
[----:B------:R-:W-:Y:S07]  /*0d70*/  BSSY.RECONVERGENT B4, `(.L_x_5) ;  /* 0x0000012000047945 */ /* 0x000fee0003800200 */
[----:B-1----:R-:W1:Y:S01]  /*0d80*/  MUFU.RCP R34, R38 ;  /* 0x0000002600227308 */ /* 0x002e620000001000 */
[----:B----4-:R-:W-:-:S07]  /*0d90*/  DADD R36, R36, R28 ;  /* 0x0000000024247229 */ /* 0x010fce000000001c */
[----:B------:R0:W4:Y:S01]  /*0da0*/  F2F.F32.F64 R11, R36 ;  /* 0x00000024000b7310 */ /* 0x0001220000301000 */
[----:B-1----:R-:W-:-:S04]  /*0db0*/  FFMA R29, R34, -R38, 1 ;  /* 0x3f800000221d7423 */ /* 0x002fc80000000826 */
[----:B------:R-:W-:Y:S01]  /*0dc0*/  FFMA R34, R34, R29, R34 ;  /* 0x0000001d22227223 */ /* 0x000fe20000000022 */
[----:B--2---:R-:W-:-:S04]  /*0dd0*/  FMUL R27, R4, R15 ;  /* 0x0000000f041b7220 */ /* 0x004fc80000400000 */
[----:B---3--:R-:W-:Y:S01]  /*0de0*/  FMUL R3, R27, R2 ;  /* 0x000000021b037220 */ /* 0x008fe20000400000 */
[----:B------:R-:W-:-:S03]  /*0df0*/  FADD R26, R26, R27 ;  /* 0x0000001b1a1a7221 */ /* 0x000fc60000000000 */
[----:B------:R-:W1:Y:S01]  /*0e00*/  FCHK P0, R3, R38 ;  /* 0x0000002603007302 */ /* 0x000e620000000000 */
[----:B------:R-:W-:-:S04]  /*0e10*/  FFMA R2, R3, R34, RZ ;  /* 0x0000002203027223 */ /* 0x000fc800000000ff */
[----:B------:R-:W-:-:S04]  /*0e20*/  FFMA R29, R2, -R38, R3 ;  /* 0x80000026021d7223 */ /* 0x000fc80000000003 */
[----:B------:R-:W-:Y:S01]  /*0e30*/  FFMA R2, R34, R29, R2 ;  /* 0x0000001d22027223 */ /* 0x000fe20000000002 */
[----:B01--4-:R-:W-:Y:S06]  /*0e40*/  @!P0 BRA `(.L_x_6) ;  /* 0x0000000000108947 */ /* 0x013fec0003800000 */
[----:B------:R-:W0:Y:S01]  /*0e50*/  LDCU UR7, c[0x0][0x3dc] ;  /* 0x00007b80ff0777ac */ /* 0x000e220008000800 */
[----:B------:R-:W-:Y:S02]  /*0e60*/  MOV R4, 0xe90 ;  /* 0x00000e9000047802 */ /* 0x000fe40000000f00 */
[----:B0-----:R-:W-:-:S07]  /*0e70*/  MOV R2, UR7 ;  /* 0x0000000700027c02 */ /* 0x001fce0008000f00 */
[----:B------:R-:W-:Y:S05]  /*0e80*/  CALL.REL.NOINC `($__internal_2_$__cuda_sm3x_div_rn_noftz_f32_slowpath) ;  /* 0x0000004400ec7944 */ /* 0x000fea0003c00000 */
.L_x_6:
[----:B------:R-:W-:Y:S05]  /*0e90*/  BSYNC.RECONVERGENT B4 ;  /* 0x0000000000047941 */ /* 0x000fea0003800200 */
.L_x_5:
[----:B------:R-:W2:Y:S01]  /*0ea0*/  LDG.E R4, desc[UR12][R16.64] ;  /* 0x0000000c10047981 */ /* 0x000ea2000c1e1900 */
[----:B------:R-:W-:Y:S01]  /*0eb0*/  FADD R35, R35, R2 ;  /* 0x0000000223237221 */ /* 0x000fe20000000000 */
[----:B--2---:R-:W-:-:S05]  /*0ec0*/  FADD R15, R15, R4 ;  /* 0x000000040f0f7221 */ /* 0x004fca0000000000 */
[----:B------:R0:W-:Y:S02]  /*0ed0*/  STG.E desc[UR12][R16.64], R15 ;  /* 0x0000000f10007986 */ /* 0x0001e4000c10190c */
.L_x_2:
[----:B------:R-:W-:Y:S05]  /*0ee0*/  BSYNC.RECONVERGENT B3 ;  /* 0x0000000000037941 */ /* 0x000fea0003800200 */
.L_x_1:
[----:B------:R-:W-:Y:S01]  /*0ef0*/  MOV R28, UR4 ;  /* 0x00000004001c7c02 */ /* 0x000fe20008000f00 */
[----:B------:R-:W1:Y:S01]  /*0f00*/  LDCU UR7, c[0x0][0x3e4] ;  /* 0x00007c80ff0777ac */ /* 0x000e620008000800 */
[----:B------:R-:W-:Y:S01]  /*0f10*/  MOV R29, UR5 ;  /* 0x00000005001d7c02 */ /* 0x000fe20008000f00 */
[----:B0-----:R-:W-:Y:S01]  /*0f20*/  IMAD.MOV.U32 R15, RZ, RZ, 0x7f800000 ;  /* 0x7f800000ff0f7424 */ /* 0x001fe200078e00ff */
[----:B------:R-:W-:Y:S01]  /*0f30*/  IADD3 R13, PT, PT, R13, 0x1, RZ ;  /* 0x000000010d0d7810 */ /* 0x000fe20007ffe0ff */
[----:B------:R-:W0:Y:S01]  /*0f40*/  LDCU UR8, c[0x0][0x3dc] ;  /* 0x00007b80ff0877ac */ /* 0x000e220008000800 */
[----:B------:R-:W5:Y:S04]  /*0f50*/  LDG.E R17, desc[UR12][R18.64] ;  /* 0x0000000c12117981 */ /* 0x000f68000c1e1900 */
[----:B------:R-:W5:Y:S01]  /*0f60*/  LDG.E R16, desc[UR12][R28.64] ;  /* 0x0000000c1c107981 */ /* 0x000f62000c1e1900 */
[----:B------:R-:W2:Y:S01]  /*0f70*/  MUFU.RCP R3, R0 ;  /* 0x0000000000037308 */ /* 0x000ea20000001000 */
[----:B-1----:R-:W-:Y:S01]  /*0f80*/  ISETP.GE.AND P0, PT, R13, UR7, PT ;  /* 0x000000070d007c0c */ /* 0x002fe2000bf06270 */
[----:B------:R-:W1:Y:S01]  /*0f90*/  LDCU UR7, c[0x0][0x3d4] ;  /* 0x00007a80ff0777ac */ /* 0x000e620008000800 */
[----:B0-----:R-:W-:Y:S01]  /*0fa0*/  MOV R31, UR8 ;  /* 0x00000008001f7c02 */ /* 0x001fe20008000f00 */
[----:B--2---:R-:W-:-:S10]  /*0fb0*/  FFMA R2, -R0, R3, 1 ;  /* 0x3f80000000027423 */ /* 0x004fd40000000103 */
[----:B------:R0:W5:Y:S01]  /*0fc0*/  @!P0 LDG.E R15, desc[UR12][R18.64+0x4] ;  /* 0x0000040c120f8981 */ /* 0x000162000c1e1900 */
[----:B------:R-:W2:Y:S01]  /*0fd0*/  FCHK P0, R31, R0 ;  /* 0x000000001f007302 */ /* 0x000ea20000000000 */
[----:B------:R-:W-:-:S04]  /*0fe0*/  FFMA R2, R3, R2, R3 ;  /* 0x0000000203027223 */ /* 0x000fc80000000003 */
[----:B------:R-:W-:Y:S01]  /*0ff0*/  FFMA R3, R2, UR8, RZ ;  /* 0x0000000802037c23 */ /* 0x000fe200080000ff */
[----:B0-----:R-:W-:-:S03]  /*1000*/  FMUL R19, R0, 4 ;  /* 0x4080000000137820 */ /* 0x001fc60000400000 */
[----:B------:R-:W-:Y:S01]  /*1010*/  FFMA R4, -R0, R3, UR8 ;  /* 0x0000000800047e23 */ /* 0x000fe20008000103 */
[----:B------:R-:W-:Y:S01]  /*1020*/  BSSY.RECONVERGENT B3, `(.L_x_7) ;  /* 0x000000c000037945 */ /* 0x000fe20003800200 */
[----:B-1----:R-:W-:Y:S01]  /*1030*/  FMUL R19, R19, UR7 ;  /* 0x0000000713137c20 */ /* 0x002fe20008400000 */
[----:B------:R-:W-:Y:S01]  /*1040*/  ISETP.LT.AND P2, PT, RZ, UR6, PT ;  /* 0x00000006ff007c0c */ /* 0x000fe2000bf41270 */
[----:B------:R-:W-:Y:S01]  /*1050*/  FFMA R18, R2, R4, R3 ;  /* 0x0000000402127223 */ /* 0x000fe20000000003 */
[----:B------:R-:W-:Y:S01]  /*1060*/  FADD R27, R0, R0 ;  /* 0x00000000001b7221 */ /* 0x000fe20000000000 */
[----:B--2---:R-:W-:Y:S10]  /*1070*/  @!P0 BRA `(.L_x_8) ;  /* 0x0000000000188947 */ /* 0x004ff40003800000 */
[----:B------:R-:W0:Y:S01]  /*1080*/  LDCU UR7, c[0x0][0x3dc] ;  /* 0x00007b80ff0777ac */ /* 0x000e220008000800 */
[----:B------:R-:W-:Y:S02]  /*1090*/  MOV R2, R0 ;  /* 0x0000000000027202 */ /* 0x000fe40000000f00 */
[----:B------:R-:W-:Y:S02]  /*10a0*/  MOV R4, 0x10d0 ;  /* 0x000010d000047802 */ /* 0x000fe40000000f00 */
[----:B0-----:R-:W-:-:S07]  /*10b0*/  MOV R3, UR7 ;  /* 0x0000000700037c02 */ /* 0x001fce0008000f00 */
[----:B-----5:R-:W-:Y:S05]  /*10c0*/  CALL.REL.NOINC `($__internal_2_$__cuda_sm3x_div_rn_noftz_f32_slowpath) ;  /* 0x00000044005c7944 */ /* 0x020fea0003c00000 */
[----:B------:R-:W-:-:S07]  /*10d0*/  MOV R18, R2 ;  /* 0x0000000200127202 */ /* 0x000fce0000000f00 */
.L_x_8:
[----:B------:R-:W-:Y:S05]  /*10e0*/  BSYNC.RECONVERGENT B3 ;  /* 0x0000000000037941 */ /* 0x000fea0003800200 */
.L_x_7:
[----:B------:R-:W-:Y:S04]  /*10f0*/  BSSY.RECONVERGENT B3, `(.L_x_9) ;  /* 0x00003d4000037945 */ /* 0x000fe80003800200 */
[----:B------:R-:W-:Y:S05]  /*1100*/  @P2 BRA `(.L_x_10) ;  /* 0x0000000800602947 */ /* 0x000fea0003800000 */
.L_x_27:
[----:B------:R-:W-:-:S05]  /*1110*/  FFMA R2, R26, R26, -R19 ;  /* 0x0000001a1a027223 */ /* 0x000fca0000000813 */
[----:B------:R-:W-:-:S13]  /*1120*/  FSETP.GEU.AND P0, PT, R2, RZ, PT ;  /* 0x000000ff0200720b */ /* 0x000fda0003f0e000 */
[----:B------:R-:W-:Y:S05]  /*1130*/  @!P0 BRA `(.L_x_11) ;  /* 0x0000003c003c8947 */ /* 0x000fea0003800000 */
[----:B------:R-:W-:Y:S01]  /*1140*/  IADD3 R4, PT, PT, R2, -0xd000000, RZ ;  /* 0xf300000002047810 */ /* 0x000fe20007ffe0ff */
[----:B------:R0:W1:Y:S01]  /*1150*/  MUFU.RSQ R3, R2 ;  /* 0x0000000200037308 */ /* 0x0000620000001400 */
[----:B------:R-:W-:Y:S02]  /*1160*/  BSSY.RECONVERGENT B1, `(.L_x_12) ;  /* 0x000000a000017945 */ /* 0x000fe40003800200 */
[----:B------:R-:W-:-:S13]  /*1170*/  ISETP.GT.U32.AND P0, PT, R4, 0x727fffff, PT ;  /* 0x727fffff0400780c */ /* 0x000fda0003f04070 */
[----:B0-----:R-:W-:Y:S05]  /*1180*/  @!P0 BRA `(.L_x_13) ;  /* 0x00000000000c8947 */ /* 0x001fea0003800000 */
[----:B------:R-:W-:-:S07]  /*1190*/  MOV R32, 0x11b0 ;  /* 0x000011b000207802 */ /* 0x000fce0000000f00 */
[----:B-1---5:R-:W-:Y:S05]  /*11a0*/  CALL.REL.NOINC `($__internal_1_$__cuda_sm20_sqrt_rn_f32_slowpath) ;  /* 0x0000004000c87944 */ /* 0x022fea0003c00000 */
[----:B------:R-:W-:Y:S05]  /*11b0*/  BRA `(.L_x_14) ;  /* 0x0000000000107947 */ /* 0x000fea0003800000 */
.L_x_13:
[----:B-1----:R-:W-:Y:S01]  /*11c0*/  FMUL.FTZ R31, R2, R3 ;  /* 0x00000003021f7220 */ /* 0x002fe20000410000 */
[----:B------:R-:W-:-:S03]  /*11d0*/  FMUL.FTZ R3, R3, 0.5 ;  /* 0x3f00000003037820 */ /* 0x000fc60000410000 */
[----:B------:R-:W-:-:S04]  /*11e0*/  FFMA R2, -R31, R31, R2 ;  /* 0x0000001f1f027223 */ /* 0x000fc80000000102 */
[----:B------:R-:W-:-:S07]  /*11f0*/  FFMA R31, R2, R3, R31 ;  /* 0x00000003021f7223 */ /* 0x000fce000000001f */
.L_x_14:
[----:B------:R-:W-:Y:S05]  /*1200*/  BSYNC.RECONVERGENT B1 ;  /* 0x0000000000017941 */ /* 0x000fea0003800200 */
.L_x_12:
[----:B------:R-:W-:-:S05]  /*1210*/  FADD R4, R26, R31 ;  /* 0x0000001f1a047221 */ /* 0x000fca0000000000 */
[----:B------:R-:W-:-:S13]  /*1220*/  FSETP.NEU.AND P0, PT, R4, RZ, PT ;  /* 0x000000ff0400720b */ /* 0x000fda0003f0d000 */
[----:B------:R-:W-:Y:S05]  /*1230*/  @!P0 BRA `(.L_x_11) ;  /* 0x0000003800fc8947 */ /* 0x000fea0003800000 */
[----:B------:R-:W0:Y:S01]  /*1240*/  MUFU.RCP R2, R4 ;  /* 0x0000000400027308 */ /* 0x000e220000001000 */
[----:B------:R-:W-:Y:S07]  /*1250*/  BSSY.RECONVERGENT B4, `(.L_x_15) ;  /* 0x000000d000047945 */ /* 0x000fee0003800200 */
[----:B------:R-:W1:Y:S01]  /*1260*/  FCHK P0, R27, R4 ;  /* 0x000000041b007302 */ /* 0x000e620000000000 */
[----:B0-----:R-:W-:-:S04]  /*1270*/  FFMA R3, -R4, R2, 1 ;  /* 0x3f80000004037423 */ /* 0x001fc80000000102 */
[----:B------:R-:W-:-:S04]  /*1280*/  FFMA R2, R2, R3, R2 ;  /* 0x0000000302027223 */ /* 0x000fc80000000002 */
[----:B------:R-:W-:-:S04]  /*1290*/  FFMA R29, R27, R2, RZ ;  /* 0x000000021b1d7223 */ /* 0x000fc800000000ff */
[----:B------:R-:W-:-:S04]  /*12a0*/  FFMA R3, -R4, R29, R27 ;  /* 0x0000001d04037223 */ /* 0x000fc8000000011b */
[----:B------:R-:W-:Y:S01]  /*12b0*/  FFMA R29, R2, R3, R29 ;  /* 0x00000003021d7223 */ /* 0x000fe2000000001d */
[----:B-1----:R-:W-:Y:S06]  /*12c0*/  @!P0 BRA `(.L_x_16) ;  /* 0x0000000000148947 */ /* 0x002fec0003800000 */
[----:B------:R-:W-:Y:S02]  /*12d0*/  MOV R2, R4 ;  /* 0x0000000400027202 */ /* 0x000fe40000000f00 */
[----:B------:R-:W-:Y:S02]  /*12e0*/  MOV R3, R27 ;  /* 0x0000001b00037202 */ /* 0x000fe40000000f00 */
[----:B------:R-:W-:-:S07]  /*12f0*/  MOV R4, 0x1310 ;  /* 0x0000131000047802 */ /* 0x000fce0000000f00 */
[----:B-----5:R-:W-:Y:S05]  /*1300*/  CALL.REL.NOINC `($__internal_2_$__cuda_sm3x_div_rn_noftz_f32_slowpath) ;  /* 0x0000004000cc7944 */ /* 0x020fea0003c00000 */
[----:B------:R-:W-:-:S07]  /*1310*/  IMAD.MOV.U32 R29, RZ, RZ, R2 ;  /* 0x000000ffff1d7224 */ /* 0x000fce00078e0002 */
.L_x_16:
[----:B------:R-:W-:Y:S05]  /*1320*/  BSYNC.RECONVERGENT B4 ;  /* 0x0000000000047941 */ /* 0x000fea0003800200 */
.L_x_15:
[----:B------:R-:W-:-:S13]  /*1330*/  FSETP.GEU.AND P0, PT, R29, RZ, PT ;  /* 0x000000ff1d00720b */ /* 0x000fda0003f0e000 */
[----:B------:R-:W-:Y:S05]  /*1340*/  @!P0 BRA `(.L_x_11) ;  /* 0x0000003800b88947 */ /* 0x000fea0003800000 */
[C---:B------:R-:W-:Y:S01]  /*1350*/  FMUL R2, R29.reuse, 16777216 ;  /* 0x4b8000001d027820 */ /* 0x040fe20000400000 */
[----:B------:R-:W-:-:S04]  /*1360*/  FSETP.GEU.AND P0, PT, |R29|, 1.175494350822287508e-38, PT ;  /* 0x008000001d00780b */ /* 0x000fc80003f0e200 */
[----:B------:R-:W-:-:S04]  /*1370*/  FSEL R2, R2, R29, !P0 ;  /* 0x0000001d02027208 */ /* 0x000fc80004000000 */
[----:B------:R-:W0:Y:S05]  /*1380*/  MUFU.LG2 R3, R2 ;  /* 0x0000000200037308 */ /* 0x000e2a0000000c00 */
[----:B0-----:R-:W-:-:S04]  /*1390*/  @!P0 FADD R3, R3, -24 ;  /* 0xc1c0000003038421 */ /* 0x001fc80000000000 */
[----:B------:R-:W-:Y:S01]  /*13a0*/  FMUL R28, R3, 0.69314718246459960938 ;  /* 0x3f317218031c7820 */ /* 0x000fe20000400000 */
[----:B-----5:R-:W-:-:S03]  /*13b0*/  FMNMX R3, R15, UR24, PT ;  /* 0x000000180f037c09 */ /* 0x020fc6000b800000 */
[----:B------:R-:W-:-:S05]  /*13c0*/  FMUL R28, R28, UR21 ;  /* 0x000000151c1c7c20 */ /* 0x000fca0008400000 */
[----:B------:R-:W-:-:S04]  /*13d0*/  FSETP.GTU.AND P0, PT, R28, R17, PT ;  /* 0x000000111c00720b */ /* 0x000fc80003f0c000 */
[----:B------:R-:W-:-:S13]  /*13e0*/  FSETP.LT.OR P0, PT, R3, R28, !P0 ;  /* 0x0000001c0300720b */ /* 0x000fda0004701400 */
[----:B------:R-:W-:Y:S05]  /*13f0*/  @P0 BRA `(.L_x_11) ;  /* 0x00000038008c0947 */ /* 0x000fea0003800000 */
[----:B------:R-:W0:Y:S01]  /*1400*/  MUFU.RCP R2, R31 ;  /* 0x0000001f00027308 */ /* 0x000e220000001000 */
[----:B------:R-:W-:Y:S01]  /*1410*/  MOV R26, UR22 ;  /* 0x00000016001a7c02 */ /* 0x000fe20008000f00 */
[----:B------:R-:W-:Y:S06]  /*1420*/  BSSY.RECONVERGENT B4, `(.L_x_17) ;  /* 0x000000e000047945 */ /* 0x000fec0003800200 */
[----:B------:R-:W1:Y:S01]  /*1430*/  FCHK P0, R26, R31 ;  /* 0x0000001f1a007302 */ /* 0x000e620000000000 */
[----:B0-----:R-:W-:-:S04]  /*1440*/  FFMA R3, R2, -R31, 1 ;  /* 0x3f80000002037423 */ /* 0x001fc8000000081f */
[----:B------:R-:W-:-:S04]  /*1450*/  FFMA R2, R2, R3, R2 ;  /* 0x0000000302027223 */ /* 0x000fc80000000002 */
[----:B------:R-:W-:-:S04]  /*1460*/  FFMA R3, R2, UR22, RZ ;  /* 0x0000001602037c23 */ /* 0x000fc800080000ff */
[----:B------:R-:W-:-:S04]  /*1470*/  FFMA R4, R3, -R31, UR22 ;  /* 0x0000001603047e23 */ /* 0x000fc8000800081f */
[----:B------:R-:W-:Y:S01]  /*1480*/  FFMA R4, R2, R4, R3 ;  /* 0x0000000402047223 */ /* 0x000fe20000000003 */
[----:B-1----:R-:W-:Y:S06]  /*1490*/  @!P0 BRA `(.L_x_18) ;  /* 0x0000000000188947 */ /* 0x002fec0003800000 */
[----:B------:R-:W0:Y:S01]  /*14a0*/  LDCU UR7, c[0x0][0x3d4] ;  /* 0x00007a80ff0777ac */ /* 0x000e220008000800 */
[----:B------:R-:W-:Y:S02]  /*14b0*/  MOV R2, R31 ;  /* 0x0000001f00027202 */ /* 0x000fe40000000f00 */
[----:B------:R-:W-:Y:S02]  /*14c0*/  MOV R4, 0x14f0 ;  /* 0x000014f000047802 */ /* 0x000fe40000000f00 */
[----:B0-----:R-:W-:-:S07]  /*14d0*/  MOV R3, UR7 ;  /* 0x0000000700037c02 */ /* 0x001fce0008000f00 */
[----:B------:R-:W-:Y:S05]  /*14e0*/  CALL.REL.NOINC `($__internal_2_$__cuda_sm3x_div_rn_noftz_f32_slowpath) ;  /* 0x0000004000547944 */ /* 0x000fea0003c00000 */
[----:B------:R-:W-:-:S07]  /*14f0*/  MOV R4, R2 ;  /* 0x0000000200047202 */ /* 0x000fce0000000f00 */
.L_x_18:
[----:B------:R-:W-:Y:S05]  /*1500*/  BSYNC.RECONVERGENT B4 ;  /* 0x0000000000047941 */ /* 0x000fea0003800200 */
.L_x_17:
[----:B------:R-:W0:Y:S01]  /*1510*/  LDC R30, c[0x0][0x3dc] ;  /* 0x0000f700ff1e7b82 */ /* 0x000e220000000800 */
[----:B------:R-:W1:Y:S01]  /*1520*/  MUFU.RCP R2, R31 ;  /* 0x0000001f00027308 */ /* 0x000e620000001000 */
[----:B------:R-:W-:Y:S01]  /*1530*/  BSSY.RECONVERGENT B4, `(.L_x_19) ;  /* 0x000000f000047945 */ /* 0x000fe20003800200 */
[----:B-1----:R-:W-:-:S04]  /*1540*/  FFMA R3, R2, -R31, 1 ;  /* 0x3f80000002037423 */ /* 0x002fc8000000081f */
[----:B------:R-:W-:Y:S01]  /*1550*/  FFMA R2, R2, R3, R2 ;  /* 0x0000000302027223 */ /* 0x000fe20000000002 */
[----:B------:R-:W-:Y:S01]  /*1560*/  FFMA R3, R4, R29, 1 ;  /* 0x3f80000004037423 */ /* 0x000fe2000000001d */
[----:B0-----:R-:W0:Y:S02]  /*1570*/  FCHK P0, -R30, R31 ;  /* 0x0000001f1e007302 */ /* 0x001e240000000100 */
[----:B------:R-:W-:Y:S01]  /*1580*/  FFMA R17, R2, -R30, RZ ;  /* 0x8000001e02117223 */ /* 0x000fe200000000ff */
[----:B------:R-:W-:-:S03]  /*1590*/  FMUL R26, R3, R18 ;  /* 0x00000012031a7220 */ /* 0x000fc60000400000 */
[----:B------:R-:W-:-:S04]  /*15a0*/  FFMA R4, R17, -R31, -R30 ;  /* 0x8000001f11047223 */ /* 0x000fc8000000081e */
[----:B------:R-:W-:Y:S01]  /*15b0*/  FFMA R4, R2, R4, R17 ;  /* 0x0000000402047223 */ /* 0x000fe20000000011 */
[----:B0-----:R-:W-:Y:S06]  /*15c0*/  @!P0 BRA `(.L_x_20) ;  /* 0x0000000000148947 */ /* 0x001fec0003800000 */
[----:B------:R-:W-:Y:S01]  /*15d0*/  FADD R3, -R30, -RZ ;  /* 0x800000ff1e037221 */ /* 0x000fe20000000100 */
[----:B------:R-:W-:Y:S02]  /*15e0*/  MOV R2, R31 ;  /* 0x0000001f00027202 */ /* 0x000fe40000000f00 */
[----:B------:R-:W-:-:S07]  /*15f0*/  MOV R4, 0x1610 ;  /* 0x0000161000047802 */ /* 0x000fce0000000f00 */
[----:B------:R-:W-:Y:S05]  /*1600*/  CALL.REL.NOINC `($__internal_2_$__cuda_sm3x_div_rn_noftz_f32_slowpath) ;  /* 0x00000040000c7944 */ /* 0x000fea0003c00000 */
[----:B------:R-:W-:-:S07]  /*1610*/  MOV R4, R2 ;  /* 0x0000000200047202 */ /* 0x000fce0000000f00 */
.L_x_20:
[----:B------:R-:W-:Y:S05]  /*1620*/  BSYNC.RECONVERGENT B4 ;  /* 0x0000000000047941 */ /* 0x000fea0003800200 */
.L_x_19:
[----:B------:R-:W2:Y:S02]  /*1630*/  LDG.E R3, desc[UR12][R20.64] ;  /* 0x0000000c14037981 */ /* 0x000ea4000c1e1900 */
[----:B--2---:R-:W-:-:S04]  /*1640*/  IADD3 R2, P0, PT, R12, R3, RZ ;  /* 0x000000030c027210 */ /* 0x004fc80007f1e0ff */
[----:B------:R-:W-:Y:S02]  /*1650*/  LEA.HI.X.SX32 R3, R3, R14, 0x1, P0 ;  /* 0x0000000e03037211 */ /* 0x000fe400000f0eff */
[----:B------:R-:W-:-:S04]  /*1660*/  LEA R30, P0, R2, UR14, 0x2 ;  /* 0x0000000e021e7c11 */ /* 0x000fc8000f8010ff */
[----:B------:R-:W-:-:S05]  /*1670*/  LEA.HI.X R31, R2, UR15, R3, 0x2, P0 ;  /* 0x0000000f021f7c11 */ /* 0x000fca00080f1403 */
[----:B------:R0:W-:Y:S04]  /*1680*/  STG.E desc[UR12][R30.64], R28 ;  /* 0x0000001c1e007986 */ /* 0x0001e8000c10190c */
[----:B------:R-:W2:Y:S01]  /*1690*/  LDG.E R3, desc[UR12][R20.64] ;  /* 0x0000000c14037981 */ /* 0x000ea2000c1e1900 */
[----:B------:R-:W0:Y:S01]  /*16a0*/  MUFU.RCP R32, R29 ;  /* 0x0000001d00207308 */ /* 0x000e220000001000 */
[----:B------:R-:W-:Y:S01]  /*16b0*/  FMUL R26, R11, R26 ;  /* 0x0000001a0b1a7220 */ /* 0x000fe20000400000 */
[----:B------:R-:W-:Y:S03]  /*16c0*/  BSSY.RECONVERGENT B4, `(.L_x_21) ;  /* 0x0000014000047945 */ /* 0x000fe60003800200 */
[----:B------:R-:W-:Y:S01]  /*16d0*/  FFMA R35, R35, R4, R26 ;  /* 0x0000000423237223 */ /* 0x000fe2000000001a */
[----:B0-----:R-:W-:-:S04]  /*16e0*/  FFMA R31, R32, -R29, 1 ;  /* 0x3f800000201f7423 */ /* 0x001fc8000000081d */
[----:B------:R-:W-:-:S04]  /*16f0*/  FFMA R31, R32, R31, R32 ;  /* 0x0000001f201f7223 */ /* 0x000fc80000000020 */
[----:B------:R-:W-:-:S04]  /*1700*/  FFMA R4, R0, R31, RZ ;  /* 0x0000001f00047223 */ /* 0x000fc800000000ff */
[----:B------:R-:W-:-:S04]  /*1710*/  FFMA R26, R4, -R29, R0 ;  /* 0x8000001d041a7223 */ /* 0x000fc80000000000 */
[----:B------:R-:W-:Y:S01]  /*1720*/  FFMA R26, R31, R26, R4 ;  /* 0x0000001a1f1a7223 */ /* 0x000fe20000000004 */
[----:B--2---:R-:W-:-:S04]  /*1730*/  IADD3 R17, P0, PT, R12, R3, RZ ;  /* 0x000000030c117210 */ /* 0x004fc80007f1e0ff */
[----:B------:R-:W-:Y:S02]  /*1740*/  LEA.HI.X.SX32 R34, R3, R14, 0x1, P0 ;  /* 0x0000000e03227211 */ /* 0x000fe400000f0eff */
[----:B------:R-:W-:-:S04]  /*1750*/  LEA R2, P0, R17, UR18, 0x2 ;  /* 0x0000001211027c11 */ /* 0x000fc8000f8010ff */
[----:B------:R-:W-:Y:S01]  /*1760*/  LEA.HI.X R3, R17, UR19, R34, 0x2, P0 ;  /* 0x0000001311037c11 */ /* 0x000fe200080f1422 */
[----:B------:R-:W-:-:S05]  /*1770*/  FADD R17, R16, R35 ;  /* 0x0000002310117221 */ /* 0x000fca0000000000 */
[----:B------:R0:W-:Y:S02]  /*1780*/  STG.E desc[UR12][R2.64], R17 ;  /* 0x0000001102007986 */ /* 0x0001e4000c10190c */
[----:B------:R-:W1:Y:S02]  /*1790*/  FCHK P0, R0, R29 ;  /* 0x0000001d00007302 */ /* 0x000e640000000000 */
[----:B01----:R-:W-:Y:S05]  /*17a0*/  @!P0 BRA `(.L_x_22) ;  /* 0x0000000000148947 */ /* 0x003fea0003800000 */
[----:B------:R-:W-:Y:S01]  /*17b0*/  MOV R3, R0 ;  /* 0x0000000000037202 */ /* 0x000fe20000000f00 */
[----:B------:R-:W-:Y:S01]  /*17c0*/  IMAD.MOV.U32 R2, RZ, RZ, R29 ;  /* 0x000000ffff027224 */ /* 0x000fe200078e001d */
[----:B------:R-:W-:-:S07]  /*17d0*/  MOV R4, 0x17f0 ;  /* 0x000017f000047802 */ /* 0x000fce0000000f00 */
[----:B------:R-:W-:Y:S05]  /*17e0*/  CALL.REL.NOINC `($__internal_2_$__cuda_sm3x_div_rn_noftz_f32_slowpath) ;  /* 0x0000003c00947944 */ /* 0x000fea0003c00000 */
[----:B------:R-:W-:-:S07]  /*17f0*/  MOV R26, R2 ;  /* 0x00000002001a7202 */ /* 0x000fce0000000f00 */
.L_x_22:
[----:B------:R-:W-:Y:S05]  /*1800*/  BSYNC.RECONVERGENT B4 ;  /* 0x0000000000047941 */ /* 0x000fea0003800200 */
.L_x_21:
[----:B------:R-:W0:Y:S01]  /*1810*/  LDC R17, c[0x0][0x3dc] ;  /* 0x0000f700ff117b82 */ /* 0x000e220000000800 */
[----:B------:R-:W-:Y:S01]  /*1820*/  FMUL R30, R0, R35 ;  /* 0x00000023001e7220 */ /* 0x000fe20000400000 */
[----:B------:R-:W-:Y:S01]  /*1830*/  BSSY.RECONVERGENT B4, `(.L_x_23) ;  /* 0x000000e000047945 */ /* 0x000fe20003800200 */
[----:B0-----:R-:W0:Y:S08]  /*1840*/  MUFU.RCP R2, R17 ;  /* 0x0000001100027308 */ /* 0x001e300000001000 */
[----:B------:R-:W1:Y:S01]  /*1850*/  FCHK P0, R30, R17 ;  /* 0x000000111e007302 */ /* 0x000e620000000000 */
[----:B0-----:R-:W-:-:S04]  /*1860*/  FFMA R3, R2, -R17, 1 ;  /* 0x3f80000002037423 */ /* 0x001fc80000000811 */
[----:B------:R-:W-:-:S04]  /*1870*/  FFMA R2, R2, R3, R2 ;  /* 0x0000000302027223 */ /* 0x000fc80000000002 */
[----:B------:R-:W-:-:S04]  /*1880*/  FFMA R3, R2, R30, RZ ;  /* 0x0000001e02037223 */ /* 0x000fc800000000ff */
[----:B------:R-:W-:-:S04]  /*1890*/  FFMA R4, R3, -R17, R30 ;  /* 0x8000001103047223 */ /* 0x000fc8000000001e */
[----:B------:R-:W-:Y:S01]  /*18a0*/  FFMA R2, R2, R4, R3 ;  /* 0x0000000402027223 */ /* 0x000fe20000000003 */
[----:B-1----:R-:W-:Y:S06]  /*18b0*/  @!P0 BRA `(.L_x_24) ;  /* 0x0000000000148947 */ /* 0x002fec0003800000 */
[----:B------:R-:W0:Y:S01]  /*18c0*/  LDCU UR7, c[0x0][0x3dc] ;  /* 0x00007b80ff0777ac */ /* 0x000e220008000800 */
[----:B------:R-:W-:Y:S02]  /*18d0*/  MOV R3, R30 ;  /* 0x0000001e00037202 */ /* 0x000fe40000000f00 */
[----:B------:R-:W-:Y:S02]  /*18e0*/  MOV R4, 0x1910 ;  /* 0x0000191000047802 */ /* 0x000fe40000000f00 */
[----:B0-----:R-:W-:-:S07]  /*18f0*/  MOV R2, UR7 ;  /* 0x0000000700027c02 */ /* 0x001fce0008000f00 */
[----:B------:R-:W-:Y:S05]  /*1900*/  CALL.REL.NOINC `($__internal_2_$__cuda_sm3x_div_rn_noftz_f32_slowpath) ;  /* 0x0000003c004c7944 */ /* 0x000fea0003c00000 */
.L_x_24:
[----:B------:R-:W-:Y:S05]  /*1910*/  BSYNC.RECONVERGENT B4 ;  /* 0x0000000000047941 */ /* 0x000fea0003800200 */
.L_x_23:
[----:B------:R-:W0:Y:S01]  /*1920*/  MUFU.RCP R4, R29 ;  /* 0x0000001d00047308 */ /* 0x000e220000001000 */
[----:B------:R-:W-:Y:S01]  /*1930*/  FADD R30, R11, -R2 ;  /* 0x800000020b1e7221 */ /* 0x000fe20000000000 */
[----:B------:R-:W-:Y:S06]  /*1940*/  BSSY.RECONVERGENT B4, `(.L_x_25) ;  /* 0x000000c000047945 */ /* 0x000fec0003800200 */
[----:B------:R-:W1:Y:S01]  /*1950*/  FCHK P0, R30, R29 ;  /* 0x0000001d1e007302 */ /* 0x000e620000000000 */
[----:B0-----:R-:W-:-:S04]  /*1960*/  FFMA R3, R4, -R29, 1 ;  /* 0x3f80000004037423 */ /* 0x001fc8000000081d */
[----:B------:R-:W-:-:S04]  /*1970*/  FFMA R2, R4, R3, R4 ;  /* 0x0000000304027223 */ /* 0x000fc80000000004 */
[----:B------:R-:W-:-:S04]  /*1980*/  FFMA R3, R2, R30, RZ ;  /* 0x0000001e02037223 */ /* 0x000fc800000000ff */
[----:B------:R-:W-:-:S04]  /*1990*/  FFMA R4, R3, -R29, R30 ;  /* 0x8000001d03047223 */ /* 0x000fc8000000001e */
[----:B------:R-:W-:Y:S01]  /*19a0*/  FFMA R2, R2, R4, R3 ;  /* 0x0000000402027223 */ /* 0x000fe20000000003 */
[----:B-1----:R-:W-:Y:S06]  /*19b0*/  @!P0 BRA `(.L_x_26) ;  /* 0x0000000000108947 */ /* 0x002fec0003800000 */
[----:B------:R-:W-:Y:S02]  /*19c0*/  MOV R3, R30 ;  /* 0x0000001e00037202 */ /* 0x000fe40000000f00 */
[----:B------:R-:W-:Y:S02]  /*19d0*/  MOV R2, R29 ;  /* 0x0000001d00027202 */ /* 0x000fe40000000f00 */
[----:B------:R-:W-:-:S07]  /*19e0*/  MOV R4, 0x1a00 ;  /* 0x00001a0000047802 */ /* 0x000fce0000000f00 */
[----:B------:R-:W-:Y:S05]  /*19f0*/  CALL.REL.NOINC `($__internal_2_$__cuda_sm3x_div_rn_noftz_f32_slowpath) ;  /* 0x0000003c00107944 */ /* 0x000fea0003c00000 */
.L_x_26:
[----:B------:R-:W-:Y:S05]  /*1a00*/  BSYNC.RECONVERGENT B4 ;  /* 0x0000000000047941 */ /* 0x000fea0003800200 */
.L_x_25:
[----:B------:R-:W2:Y:S01]  /*1a10*/  LDG.E R3, desc[UR12][R20.64] ;  /* 0x0000000c14037981 */ /* 0x000ea2000c1e1900 */
[----:B------:R-:W-:Y:S01]  /*1a20*/  MOV R35, R2 ;  /* 0x0000000200237202 */ /* 0x000fe20000000f00 */
[----:B------:R-:W-:Y:S01]  /*1a30*/  IMAD.MOV.U32 R17, RZ, RZ, R28 ;  /* 0x000000ffff117224 */ /* 0x000fe200078e001c */
[----:B--2---:R-:W-:-:S04]  /*1a40*/  IADD3 R3, PT, PT, R3, 0x1, RZ ;  /* 0x0000000103037810 */ /* 0x004fc80007ffe0ff */
[----:B------:R-:W-:Y:S01]  /*1a50*/  ISETP.GE.AND P0, PT, R3, UR23, PT ;  /* 0x0000001703007c0c */ /* 0x000fe2000bf06270 */
[----:B------:R0:W-:-:S12]  /*1a60*/  STG.E desc[UR12][R20.64], R3 ;  /* 0x0000000314007986 */ /* 0x0001d8000c10190c */
[----:B0-----:R-:W-:Y:S05]  /*1a70*/  @!P0 BRA `(.L_x_27) ;  /* 0xfffffff400a48947 */ /* 0x001fea000383ffff */
[----:B------:R-:W-:Y:S05]  /*1a80*/  EXIT ;  /* 0x000000000000794d */ /* 0x000fea0003800000 */
.L_x_10:
        /* <DEDUP_REMOVED lines=10> */
[----:B------:R-:W-:Y:S01]  /*1b30*/  MOV R27, R31 ;  /* 0x0000001f001b7202 */ /* 0x000fe20000000f00 */
[----:B------:R-:W-:Y:S06]  /*1b40*/  BRA `(.L_x_30) ;  /* 0x0000000000107947 */ /* 0x000fec0003800000 */
.L_x_29:
[----:B-1----:R-:W-:Y:S01]  /*1b50*/  FMUL.FTZ R27, R2, R3 ;  /* 0x00000003021b7220 */ /* 0x002fe20000410000 */
[----:B------:R-:W-:-:S03]  /*1b60*/  FMUL.FTZ R3, R3, 0.5 ;  /* 0x3f00000003037820 */ /* 0x000fc60000410000 */
[----:B------:R-:W-:-:S04]  /*1b70*/  FFMA R2, -R27, R27, R2 ;  /* 0x0000001b1b027223 */ /* 0x000fc80000000102 */
[----:B------:R-:W-:-:S07]  /*1b80*/  FFMA R27, R2, R3, R27 ;  /* 0x00000003021b7223 */ /* 0x000fce000000001b */
.L_x_30:
[----:B------:R-:W-:Y:S05]  /*1b90*/  BSYNC.RECONVERGENT B1 ;  /* 0x0000000000017941 */ /* 0x000fea0003800200 */
.L_x_28:
[----:B------:R-:W-:-:S05]  /*1ba0*/  FADD R28, R26, R27 ;  /* 0x0000001b1a1c7221 */ /* 0x000fca0000000000 */
[----:B------:R-:W-:-:S13]  /*1bb0*/  FSETP.NEU.AND P0, PT, R28, RZ, PT ;  /* 0x000000ff1c00720b */ /* 0x000fda0003f0d000 */
[----:B------:R-:W-:Y:S05]  /*1bc0*/  @!P0 BRA `(.L_x_11) ;  /* 0x0000003000988947 */ /* 0x000fea0003800000 */
[----:B------:R-:W0:Y:S01]  /*1bd0*/  MUFU.RCP R2, R28 ;  /* 0x0000001c00027308 */ /* 0x000e220000001000 */
[----:B------:R-:W-:Y:S01]  /*1be0*/  FADD R3, R0, R0 ;  /* 0x0000000000037221 */ /* 0x000fe20000000000 */
[----:B------:R-:W-:Y:S06]  /*1bf0*/  BSSY.RECONVERGENT B4, `(.L_x_31) ;  /* 0x000000c000047945 */ /* 0x000fec0003800200 */
        /* <DEDUP_REMOVED lines=8> */
[----:B------:R-:W-:-:S07]  /*1c80*/  MOV R4, 0x1ca0 ;  /* 0x00001ca000047802 */ /* 0x000fce0000000f00 */
[----:B-----5:R-:W-:Y:S05]  /*1c90*/  CALL.REL.NOINC `($__internal_2_$__cuda_sm3x_div_rn_noftz_f32_slowpath) ;  /* 0x0000003800687944 */ /* 0x020fea0003c00000 */
[----:B------:R-:W-:-:S07]  /*1ca0*/  MOV R33, R2 ;  /* 0x0000000200217202 */ /* 0x000fce0000000f00 */
.L_x_32:
[----:B------:R-:W-:Y:S05]  /*1cb0*/  BSYNC.RECONVERGENT B4 ;  /* 0x0000000000047941 */ /* 0x000fea0003800200 */
.L_x_31:
[----:B------:R-:W-:-:S13]  /*1cc0*/  FSETP.GEU.AND P0, PT, R33, RZ, PT ;  /* 0x000000ff2100720b */ /* 0x000fda0003f0e000 */
[----:B------:R-:W-:Y:S05]  /*1cd0*/  @!P0 BRA `(.L_x_11) ;  /* 0x0000003000548947 */ /* 0x000fea0003800000 */
[C---:B------:R-:W-:Y:S01]  /*1ce0*/  FMUL R2, R33.reuse, 16777216 ;  /* 0x4b80000021027820 */ /* 0x040fe20000400000 */
[----:B------:R-:W-:Y:S01]  /*1cf0*/  FSETP.GEU.AND P0, PT, |R33|, 1.175494350822287508e-38, PT ;  /* 0x008000002100780b */ /* 0x000fe20003f0e200 */
[----:B------:R-:W0:Y:S03]  /*1d00*/  LDCU UR7, c[0x0][0x3dc] ;  /* 0x00007b80ff0777ac */ /* 0x000e260008000800 */
[----:B------:R-:W-:Y:S01]  /*1d10*/  FSEL R2, R2, R33, !P0 ;  /* 0x0000002102027208 */ /* 0x000fe20004000000 */
[----:B------:R-:W1:Y:S03]  /*1d20*/  LDCU UR8, c[0x0][0x3e0] ;  /* 0x00007c00ff0877ac */ /* 0x000e660008000800 */
[----:B------:R-:W2:Y:S05]  /*1d30*/  MUFU.LG2 R3, R2 ;  /* 0x0000000200037308 */ /* 0x000eaa0000000c00 */
[----:B--2---:R-:W-:-:S04]  /*1d40*/  @!P0 FADD R3, R3, -24 ;  /* 0xc1c0000003038421 */ /* 0x004fc80000000000 */
[----:B------:R-:W-:-:S04]  /*1d50*/  FMUL R3, R3, 0.69314718246459960938 ;  /* 0x3f31721803037820 */ /* 0x000fc80000400000 */
[----:B0-----:R-:W-:Y:S01]  /*1d60*/  FMUL R4, R3, UR7 ;  /* 0x0000000703047c20 */ /* 0x001fe20008400000 */
[----:B-1---5:R-:W-:-:S04]  /*1d70*/  FMNMX R3, R15, UR8, PT ;  /* 0x000000080f037c09 */ /* 0x022fc8000b800000 */
[----:B------:R-:W-:-:S04]  /*1d80*/  FSETP.GTU.AND P0, PT, R4, R17, PT ;  /* 0x000000110400720b */ /* 0x000fc80003f0c000 */
[----:B------:R-:W-:-:S13]  /*1d90*/  FSETP.LT.OR P0, PT, R3, R4, !P0 ;  /* 0x000000040300720b */ /* 0x000fda0004701400 */
[----:B------:R-:W-:Y:S05]  /*1da0*/  @P0 BRA `(.L_x_11) ;  /* 0x0000003000200947 */ /* 0x000fea0003800000 */
[----:B------:R-:W0:Y:S01]  /*1db0*/  LDCU UR7, c[0x0][0x3d4] ;  /* 0x00007a80ff0777ac */ /* 0x000e220008000800 */
[----:B------:R-:W1:Y:S01]  /*1dc0*/  MUFU.RCP R2, R27 ;  /* 0x0000001b00027308 */ /* 0x000e620000001000 */
[----:B------:R-:W-:Y:S01]  /*1dd0*/  BSSY.RECONVERGENT B4, `(.L_x_33) ;  /* 0x000000f000047945 */ /* 0x000fe20003800200 */
[----:B------:R-:W-:Y:S02]  /*1de0*/  MOV R17, R4 ;  /* 0x0000000400117202 */ /* 0x000fe40000000f00 */
[----:B0-----:R-:W-:Y:S01]  /*1df0*/  MOV R28, UR7 ;  /* 0x00000007001c7c02 */ /* 0x001fe20008000f00 */
[----:B-1----:R-:W-:-:S03]  /*1e00*/  FFMA R3, R2, -R27, 1 ;  /* 0x3f80000002037423 */ /* 0x002fc6000000081b */
[----:B------:R-:W0:Y:S01]  /*1e10*/  FCHK P0, R28, R27 ;  /* 0x0000001b1c007302 */ /* 0x000e220000000000 */
[----:B------:R-:W-:-:S04]  /*1e20*/  FFMA R2, R2, R3, R2 ;  /* 0x0000000302027223 */ /* 0x000fc80000000002 */
[----:B------:R-:W-:-:S04]  /*1e30*/  FFMA R3, R2, UR7, RZ ;  /* 0x0000000702037c23 */ /* 0x000fc800080000ff */
[----:B------:R-:W-:-:S04]  /*1e40*/  FFMA R26, R3, -R27, UR7 ;  /* 0x00000007031a7e23 */ /* 0x000fc8000800081b */
[----:B------:R-:W-:Y:S01]  /*1e50*/  FFMA R2, R2, R26, R3 ;  /* 0x0000001a02027223 */ /* 0x000fe20000000003 */
[----:B0-----:R-:W-:Y:S06]  /*1e60*/  @!P0 BRA `(.L_x_34) ;  /* 0x0000000000148947 */ /* 0x001fec0003800000 */
[----:B------:R-:W0:Y:S01]  /*1e70*/  LDCU UR7, c[0x0][0x3d4] ;  /* 0x00007a80ff0777ac */ /* 0x000e220008000800 */
[----:B------:R-:W-:Y:S02]  /*1e80*/  MOV R2, R27 ;  /* 0x0000001b00027202 */ /* 0x000fe40000000f00 */
[----:B------:R-:W-:Y:S01]  /*1e90*/  MOV R4, 0x1ec0 ;  /* 0x00001ec000047802 */ /* 0x000fe20000000f00 */
[----:B0-----:R-:W-:-:S07]  /*1ea0*/  IMAD.U32 R3, RZ, RZ, UR7 ;  /* 0x00000007ff037e24 */ /* 0x001fce000f8e00ff */
[----:B------:R-:W-:Y:S05]  /*1eb0*/  CALL.REL.NOINC `($__internal_2_$__cuda_sm3x_div_rn_noftz_f32_slowpath) ;  /* 0x0000003400e07944 */ /* 0x000fea0003c00000 */
.L_x_34:
[----:B------:R-:W-:Y:S05]  /*1ec0*/  BSYNC.RECONVERGENT B4 ;  /* 0x0000000000047941 */ /* 0x000fea0003800200 */
.L_x_33:
        /* <DEDUP_REMOVED lines=17> */
.L_x_36:
[----:B------:R-:W-:Y:S05]  /*1fe0*/  BSYNC.RECONVERGENT B4 ;  /* 0x0000000000047941 */ /* 0x000fea0003800200 */
.L_x_35:
[----:B------:R-:W2:Y:S01]  /*1ff0*/  LDG.E R3, desc[UR12][R20.64] ;  /* 0x0000000c14037981 */ /* 0x000ea2000c1e1900 */
[----:B------:R-:W0:Y:S01]  /*2000*/  LDCU.64 UR8, c[0x0][0x3f8] ;  /* 0x00007f00ff0877ac */ /* 0x000e220008000a00 */
[----:B--2---:R-:W-:-:S04]  /*2010*/  IADD3 R2, P0, PT, R12, R3, RZ ;  /* 0x000000030c027210 */ /* 0x004fc80007f1e0ff */
[----:B------:R-:W-:Y:S02]  /*2020*/  LEA.HI.X.SX32 R3, R3, R14, 0x1, P0 ;  /* 0x0000000e03037211 */ /* 0x000fe400000f0eff */
[----:B0-----:R-:W-:-:S04]  /*2030*/  LEA R26, P0, R2, UR8, 0x2 ;  /* 0x00000008021a7c11 */ /* 0x001fc8000f8010ff */
[----:B------:R-:W-:Y:S01]  /*2040*/  LEA.HI.X R27, R2, UR9, R3, 0x2, P0 ;  /* 0x00000009021b7c11 */ /* 0x000fe200080f1403 */
[----:B------:R-:W0:Y:S04]  /*2050*/  LDCU.64 UR8, c[0x0][0x400] ;  /* 0x00008000ff0877ac */ /* 0x000e280008000a00 */
[----:B------:R1:W-:Y:S04]  /*2060*/  STG.E desc[UR12][R26.64], R17 ;  /* 0x000000111a007986 */ /* 0x0003e8000c10190c */
[----:B------:R-:W2:Y:S01]  /*2070*/  LDG.E R3, desc[UR12][R20.64] ;  /* 0x0000000c14037981 */ /* 0x000ea2000c1e1900 */
[----:B------:R-:W-:Y:S01]  /*2080*/  FMUL R4, R11, R32 ;  /* 0x000000200b047220 */ /* 0x000fe20000400000 */
[----:B------:R-:W-:Y:S01]  /*2090*/  UISETP.GE.U32.AND UP0, UPT, UR6, 0x8, UPT ;  /* 0x000000080600788c */ /* 0x000fe2000bf06070 */
[----:B------:R-:W-:-:S02]  /*20a0*/  HFMA2 R37, -RZ, RZ, 0, 0 ;  /* 0x00000000ff257431 */ /* 0x000fc400000001ff */
[----:B------:R-:W-:-:S04]  /*20b0*/  FFMA R35, R35, R34, R4 ;  /* 0x0000002223237223 */ /* 0x000fc80000000004 */
[----:B------:R-:W-:Y:S01]  /*20c0*/  FADD R29, R16, R35 ;  /* 0x00000023101d7221 */ /* 0x000fe20000000000 */
[----:B--2---:R-:W-:-:S04]  /*20d0*/  IADD3 R28, P0, PT, R12, R3, RZ ;  /* 0x000000030c1c7210 */ /* 0x004fc80007f1e0ff */
[----:B------:R-:W-:Y:S02]  /*20e0*/  LEA.HI.X.SX32 R3, R3, R14, 0x1, P0 ;  /* 0x0000000e03037211 */ /* 0x000fe400000f0eff */
[----:B0-----:R-:W-:-:S04]  /*20f0*/  LEA R2, P0, R28, UR8, 0x2 ;  /* 0x000000081c027c11 */ /* 0x001fc8000f8010ff */
[----:B------:R-:W-:-:S05]  /*2100*/  LEA.HI.X R3, R28, UR9, R3, 0x2, P0 ;  /* 0x000000091c037c11 */ /* 0x000fca00080f1403 */
[----:B------:R1:W-:Y:S01]  /*2110*/  STG.E desc[UR12][R2.64], R29 ;  /* 0x0000001d02007986 */ /* 0x0003e2000c10190c */
[----:B------:R-:W-:Y:S05]  /*2120*/  BRA.U !UP0, `(.L_x_37) ;  /* 0x0000001508807547 */ /* 0x000fea000b800000 */
[----:B------:R-:W0:Y:S01]  /*2130*/  LDCU.64 UR8, c[0x0][0x418] ;  /* 0x00008300ff0877ac */ /* 0x000e220008000a00 */
[----:B-1----:R-:W-:Y:S02]  /*2140*/  MOV R3, R8 ;  /* 0x0000000800037202 */ /* 0x002fe40000000f00 */
[----:B------:R-:W-:Y:S01]  /*2150*/  MOV R4, R10 ;  /* 0x0000000a00047202 */ /* 0x000fe20000000f00 */
[----:B------:R-:W-:Y:S01]  /*2160*/  ULOP3.LUT UR7, UR6, 0x7ffffff8, URZ, 0xc0, !UPT ;  /* 0x7ffffff806077892 */ /* 0x000fe2000f8ec0ff */
[----:B------:R-:W-:Y:S02]  /*2170*/  MOV R28, R7 ;  /* 0x00000007001c7202 */ /* 0x000fe40000000f00 */
[----:B------:R-:W-:Y:S01]  /*2180*/  MOV R29, R9 ;  /* 0x00000009001d7202 */ /* 0x000fe20000000f00 */
[----:B------:R-:W-:-:S06]  /*2190*/  UIADD3 UR10, UPT, UPT, -UR7, URZ, URZ ;  /* 0x000000ff070a7290 */ /* 0x000fcc000fffe1ff */
[----:B------:R-:W-:Y:S01]  /*21a0*/  IMAD.U32 R36, RZ, RZ, UR10 ;  /* 0x0000000aff247e24 */ /* 0x000fe2000f8e00ff */
[----:B0-----:R-:W-:-:S04]  /*21b0*/  UIADD3 UR8, UP0, UPT, UR8, 0x10, URZ ;  /* 0x0000001008087890 */ /* 0x001fc8000ff1e0ff */
[----:B------:R-:W-:Y:S02]  /*21c0*/  UIADD3.X UR7, UPT, UPT, URZ, UR9, URZ, UP0, !UPT ;  /* 0x00000009ff077290 */ /* 0x000fe400087fe4ff */
[----:B------:R-:W-:-:S04]  /*21d0*/  MOV R30, UR8 ;  /* 0x00000008001e7c02 */ /* 0x000fc80008000f00 */
[----:B------:R-:W-:-:S07]  /*21e0*/  MOV R31, UR7 ;  /* 0x00000007001f7c02 */ /* 0x000fce0008000f00 */
.L_x_70:
[----:B------:R-:W-:Y:S01]  /*21f0*/  MOV R26, R3 ;  /* 0x00000003001a7202 */ /* 0x000fe20000000f00 */
[----:B------:R-:W2:Y:S01]  /*2200*/  LDG.E R2, desc[UR12][R30.64+-0x10] ;  /* 0xfffff00c1e027981 */ /* 0x000ea2000c1e1900 */
[----:B------:R-:W-:Y:S01]  /*2210*/  MOV R27, R4 ;  /* 0x00000004001b7202 */ /* 0x000fe20000000f00 */
[----:B------:R-:W0:Y:S02]  /*2220*/  LDC R39, c[0x0][0x3dc] ;  /* 0x0000f700ff277b82 */ /* 0x000e240000000800 */
[----:B------:R-:W3:Y:S04]  /*2230*/  LDG.E R3, desc[UR12][R28.64+-0x10] ;  /* 0xfffff00c1c037981 */ /* 0x000ee8000c1e1900 */
[----:B------:R-:W4:Y:S02]  /*2240*/  LDG.E R37, desc[UR12][R26.64+-0x10] ;  /* 0xfffff00c1a257981 */ /* 0x000f24000c1e1900 */
[----:B----4-:R-:W-:-:S04]  /*2250*/  FMUL R37, R37, R34 ;  /* 0x0000002225257220 */ /* 0x010fc80000400000 */
[----:B---3--:R-:W-:-:S04]  /*2260*/  FFMA R3, R32, R3, R37 ;  /* 0x0000000320037223 */ /* 0x008fc80000000025 */
[----:B--2---:R-:W-:-:S05]  /*2270*/  FADD R37, R3, R2 ;  /* 0x0000000203257221 */ /* 0x004fca0000000000 */
[----:B------:R1:W-:Y:S04]  /*2280*/  STG.E desc[UR12][R30.64+-0x10], R37 ;  /* 0xfffff0251e007986 */ /* 0x0003e8000c10190c */
[----:B------:R2:W5:Y:S01]  /*2290*/  LDG.E R40, desc[UR12][R28.64+-0x10] ;  /* 0xfffff00c1c287981 */ /* 0x000562000c1e1900 */
[----:B0-----:R-:W0:Y:S01]  /*22a0*/  MUFU.RCP R2, R39 ;  /* 0x0000002700027308 */ /* 0x001e220000001000 */
[----:B------:R-:W-:-:S07]  /*22b0*/  FMUL R38, R0, R3 ;  /* 0x0000000300267220 */ /* 0x000fce0000400000 */
[----:B------:R-:W3:Y:S01]  /*22c0*/  FCHK P0, R38, R39 ;  /* 0x0000002726007302 */ /* 0x000ee20000000000 */
[----:B------:R-:W-:Y:S01]  /*22d0*/  ULOP3.LUT UR7, UR6, 0x7ffffff8, URZ, 0xc0, !UPT ;  /* 0x7ffffff806077892 */ /* 0x000fe2000f8ec0ff */
[----:B0-----:R-:W-:-:S04]  /*22e0*/  FFMA R41, R2, -R39, 1 ;  /* 0x3f80000002297423 */ /* 0x001fc80000000827 */
[----:B------:R-:W-:-:S04]  /*22f0*/  FFMA R2, R2, R41, R2 ;  /* 0x0000002902027223 */ /* 0x000fc80000000002 */
[----:B------:R-:W-:Y:S01]  /*2300*/  FFMA R3, R2, R38, RZ ;  /* 0x0000002602037223 */ /* 0x000fe200000000ff */
[----:B-1----:R-:W-:Y:S01]  /*2310*/  MOV R37, UR7 ;  /* 0x0000000700257c02 */ /* 0x002fe20008000f00 */
[----:B------:R-:W-:Y:S02]  /*2320*/  BSSY.RECONVERGENT B4, `(.L_x_38) ;  /* 0x0000009000047945 */ /* 0x000fe40003800200 */
[----:B------:R-:W-:-:S04]  /*2330*/  FFMA R4, R3, -R39, R38 ;  /* 0x8000002703047223 */ /* 0x000fc80000000026 */
[----:B------:R-:W-:Y:S01]  /*2340*/  FFMA R2, R2, R4, R3 ;  /* 0x0000000402027223 */ /* 0x000fe20000000003 */
[----:B--23--:R-:W-:Y:S06]  /*2350*/  @!P0 BRA `(.L_x_39) ;  /* 0x0000000000148947 */ /* 0x00cfec0003800000 */
[----:B------:R-:W0:Y:S01]  /*2360*/  LDCU UR7, c[0x0][0x3dc] ;  /* 0x00007b80ff0777ac */ /* 0x000e220008000800 */
[----:B------:R-:W-:Y:S02]  /*2370*/  MOV R3, R38 ;  /* 0x0000002600037202 */ /* 0x000fe40000000f00 */
[----:B------:R-:W-:Y:S02]  /*2380*/  MOV R4, 0x23b0 ;  /* 0x000023b000047802 */ /* 0x000fe40000000f00 */
[----:B0-----:R-:W-:-:S07]  /*2390*/  MOV R2, UR7 ;  /* 0x0000000700027c02 */ /* 0x001fce0008000f00 */
[----:B-----5:R-:W-:Y:S05]  /*23a0*/  CALL.REL.NOINC `($__internal_2_$__cuda_sm3x_div_rn_noftz_f32_slowpath) ;  /* 0x0000003000a47944 */ /* 0x020fea0003c00000 */
.L_x_39:
[----:B------:R-:W-:Y:S05]  /*23b0*/  BSYNC.RECONVERGENT B4 ;  /* 0x0000000000047941 */ /* 0x000fea0003800200 */
.L_x_38:
[----:B------:R-:W0:Y:S01]  /*23c0*/  MUFU.RCP R4, R33 ;  /* 0x0000002100047308 */ /* 0x000e220000001000 */
[----:B-----5:R-:W-:Y:S01]  /*23d0*/  FADD R3, R40, -R2 ;  /* 0x8000000228037221 */ /* 0x020fe20000000000 */
        /* <DEDUP_REMOVED lines=8> */
[----:B------:R-:W-:Y:S01]  /*2460*/  IMAD.MOV.U32 R2, RZ, RZ, R33 ;  /* 0x000000ffff027224 */ /* 0x000fe200078e0021 */
[----:B------:R-:W-:-:S07]  /*2470*/  MOV R4, 0x2490 ;  /* 0x0000249000047802 */ /* 0x000fce0000000f00 */
[----:B------:R-:W-:Y:S05]  /*2480*/  CALL.REL.NOINC `($__internal_2_$__cuda_sm3x_div_rn_noftz_f32_slowpath) ;  /* 0x00000030006c7944 */ /* 0x000fea0003c00000 */
.L_x_41:
[----:B------:R-:W-:Y:S05]  /*2490*/  BSYNC.RECONVERGENT B4 ;  /* 0x0000000000047941 */ /* 0x000fea0003800200 */
.L_x_40:
[----:B------:R-:W2:Y:S01]  /*24a0*/  LDG.E R39, desc[UR12][R26.64+-0xc] ;  /* 0xfffff40c1a277981 */ /* 0x000ea2000c1e1900 */
[----:B------:R-:W0:Y:S03]  /*24b0*/  LDC R41, c[0x0][0x3dc] ;  /* 0x0000f700ff297b82 */ /* 0x000e260000000800 */
[----:B------:R1:W-:Y:S04]  /*24c0*/  STG.E desc[UR12][R26.64+-0x10], R2 ;  /* 0xfffff0021a007986 */ /* 0x0003e8000c10190c */
[----:B------:R-:W3:Y:S04]  /*24d0*/  LDG.E R3, desc[UR12][R28.64+-0xc] ;  /* 0xfffff40c1c037981 */ /* 0x000ee8000c1e1900 */
[----:B------:R-:W4:Y:S01]  /*24e0*/  LDG.E R4, desc[UR12][R30.64+-0xc] ;  /* 0xfffff40c1e047981 */ /* 0x000f22000c1e1900 */
[----:B--2---:R-:W-:-:S04]  /*24f0*/  FMUL R39, R39, R34 ;  /* 0x0000002227277220 */ /* 0x004fc80000400000 */
[----:B---3--:R-:W-:-:S04]  /*2500*/  FFMA R3, R32, R3, R39 ;  /* 0x0000000320037223 */ /* 0x008fc80000000027 */
[----:B----4-:R-:W-:-:S05]  /*2510*/  FADD R39, R3, R4 ;  /* 0x0000000403277221 */ /* 0x010fca0000000000 */
[----:B------:R2:W-:Y:S04]  /*2520*/  STG.E desc[UR12][R30.64+-0xc], R39 ;  /* 0xfffff4271e007986 */ /* 0x0005e8000c10190c */
[----:B------:R2:W5:Y:S01]  /*2530*/  LDG.E R40, desc[UR12][R28.64+-0xc] ;  /* 0xfffff40c1c287981 */ /* 0x000562000c1e1900 */
[----:B0-----:R-:W0:Y:S01]  /*2540*/  MUFU.RCP R4, R41 ;  /* 0x0000002900047308 */ /* 0x001e220000001000 */
[----:B------:R-:W-:Y:S01]  /*2550*/  FMUL R38, R0, R3 ;  /* 0x0000000300267220 */ /* 0x000fe20000400000 */
[----:B------:R-:W-:Y:S06]  /*2560*/  BSSY.RECONVERGENT B4, `(.L_x_42) ;  /* 0x000000d000047945 */ /* 0x000fec0003800200 */
[----:B------:R-:W3:Y:S01]  /*2570*/  FCHK P0, R38, R41 ;  /* 0x0000002926007302 */ /* 0x000ee20000000000 */
[----:B0-----:R-:W-:-:S04]  /*2580*/  FFMA R43, R4, -R41, 1 ;  /* 0x3f800000042b7423 */ /* 0x001fc80000000829 */
[----:B-1----:R-:W-:-:S04]  /*2590*/  FFMA R2, R4, R43, R4 ;  /* 0x0000002b04027223 */ /* 0x002fc80000000004 */
[----:B------:R-:W-:-:S04]  /*25a0*/  FFMA R3, R2, R38, RZ ;  /* 0x0000002602037223 */ /* 0x000fc800000000ff */
        /* <DEDUP_REMOVED lines=8> */
.L_x_43:
[----:B------:R-:W-:Y:S05]  /*2630*/  BSYNC.RECONVERGENT B4 ;  /* 0x0000000000047941 */ /* 0x000fea0003800200 */
.L_x_42:
        /* <DEDUP_REMOVED lines=14> */
.L_x_45:
[----:B------:R-:W-:Y:S05]  /*2720*/  BSYNC.RECONVERGENT B4 ;  /* 0x0000000000047941 */ /* 0x000fea0003800200 */
.L_x_44:
        /* <DEDUP_REMOVED lines=25> */
.L_x_47:
[----:B------:R-:W-:Y:S05]  /*28c0*/  BSYNC.RECONVERGENT B4 ;  /* 0x0000000000047941 */ /* 0x000fea0003800200 */
.L_x_46:
        /* <DEDUP_REMOVED lines=14> */
.L_x_49:
[----:B------:R-:W-:Y:S05]  /*29b0*/  BSYNC.RECONVERGENT B4 ;  /* 0x0000000000047941 */ /* 0x000fea0003800200 */
.L_x_48:
        /* <DEDUP_REMOVED lines=21> */
[----:B------:R-:W-:Y:S01]  /*2b10*/  IMAD.MOV.U32 R3, RZ, RZ, R38 ;  /* 0x000000ffff037224 */ /* 0x000fe200078e0026 */
[----:B------:R-:W-:Y:S02]  /*2b20*/  MOV R4, 0x2b50 ;  /* 0x00002b5000047802 */ /* 0x000fe40000000f00 */
[----:B0-----:R-:W-:-:S07]  /*2b30*/  MOV R2, UR7 ;  /* 0x0000000700027c02 */ /* 0x001fce0008000f00 */
[----:B-----5:R-:W-:Y:S05]  /*2b40*/  CALL.REL.NOINC `($__internal_2_$__cuda_sm3x_div_rn_noftz_f32_slowpath) ;  /* 0x0000002800bc7944 */ /* 0x020fea0003c00000 */
.L_x_51:
[----:B------:R-:W-:Y:S05]  /*2b50*/  BSYNC.RECONVERGENT B4 ;  /* 0x0000000000047941 */ /* 0x000fea0003800200 */
.L_x_50:
        /* <DEDUP_REMOVED lines=14> */
.L_x_53:
[----:B------:R-:W-:Y:S05]  /*2c40*/  BSYNC.RECONVERGENT B4 ;  /* 0x0000000000047941 */ /* 0x000fea0003800200 */
.L_x_52:
        /* <DEDUP_REMOVED lines=25> */
.L_x_55:
[----:B------:R-:W-:Y:S05]  /*2de0*/  BSYNC.RECONVERGENT B4 ;  /* 0x0000000000047941 */ /* 0x000fea0003800200 */
.L_x_54:
        /* <DEDUP_REMOVED lines=14> */
.L_x_57:
[----:B------:R-:W-:Y:S05]  /*2ed0*/  BSYNC.RECONVERGENT B4 ;  /* 0x0000000000047941 */ /* 0x000fea0003800200 */
.L_x_56:
        /* <DEDUP_REMOVED lines=22> */
[----:B------:R-:W-:Y:S01]  /*3040*/  MOV R4, 0x3070 ;  /* 0x0000307000047802 */ /* 0x000fe20000000f00 */
[----:B0-----:R-:W-:-:S07]  /*3050*/  IMAD.U32 R2, RZ, RZ, UR7 ;  /* 0x00000007ff027e24 */ /* 0x001fce000f8e00ff */
[----:B-----5:R-:W-:Y:S05]  /*3060*/  CALL.REL.NOINC `($__internal_2_$__cuda_sm3x_div_rn_noftz_f32_slowpath) ;  /* 0x0000002400747944 */ /* 0x020fea0003c00000 */
.L_x_59:
[----:B------:R-:W-:Y:S05]  /*3070*/  BSYNC.RECONVERGENT B4 ;  /* 0x0000000000047941 */ /* 0x000fea0003800200 */
.L_x_58:
        /* <DEDUP_REMOVED lines=14> */
.L_x_61:
[----:B------:R-:W-:Y:S05]  /*3160*/  BSYNC.RECONVERGENT B4 ;  /* 0x0000000000047941 */ /* 0x000fea0003800200 */
.L_x_60:
        /* <DEDUP_REMOVED lines=25> */
.L_x_63:
[----:B------:R-:W-:Y:S05]  /*3300*/  BSYNC.RECONVERGENT B4 ;  /* 0x0000000000047941 */ /* 0x000fea0003800200 */
.L_x_62:
        /* <DEDUP_REMOVED lines=14> */
.L_x_65:
[----:B------:R-:W-:Y:S05]  /*33f0*/  BSYNC.RECONVERGENT B4 ;  /* 0x0000000000047941 */ /* 0x000fea0003800200 */
.L_x_64:
        /* <DEDUP_REMOVED lines=25> */
.L_x_67:
[----:B------:R-:W-:Y:S05]  /*3590*/  BSYNC.RECONVERGENT B4 ;  /* 0x0000000000047941 */ /* 0x000fea0003800200 */
.L_x_66:
        /* <DEDUP_REMOVED lines=11> */
[----:B------:R-:W-:Y:S02]  /*3650*/  MOV R2, R33 ;  /* 0x0000002100027202 */ /* 0x000fe40000000f00 */
[----:B------:R-:W-:-:S07]  /*3660*/  MOV R4, 0x3680 ;  /* 0x0000368000047802 */ /* 0x000fce0000000f00 */
[----:B------:R-:W-:Y:S05]  /*3670*/  CALL.REL.NOINC `($__internal_2_$__cuda_sm3x_div_rn_noftz_f32_slowpath) ;  /* 0x0000001c00f07944 */ /* 0x000fea0003c00000 */
.L_x_69:
[----:B------:R-:W-:Y:S05]  /*3680*/  BSYNC.RECONVERGENT B4 ;  /* 0x0000000000047941 */ /* 0x000fea0003800200 */
.L_x_68:
[----:B------:R0:W-:Y:S01]  /*3690*/  STG.E desc[UR12][R26.64+0xc], R2 ;  /* 0x00000c021a007986 */ /* 0x0001e2000c10190c */
[----:B------:R-:W-:Y:S02]  /*36a0*/  IADD3 R36, PT, PT, R36, 0x8, RZ ;  /* 0x0000000824247810 */ /* 0x000fe40007ffe0ff */
[----:B------:R-:W-:Y:S02]  /*36b0*/  IADD3 R28, P1, PT, R28, 0x20, RZ ;  /* 0x000000201c1c7810 */ /* 0x000fe40007f3e0ff */
[----:B------:R-:W-:Y:S02]  /*36c0*/  ISETP.NE.AND P0, PT, R36, RZ, PT ;  /* 0x000000ff2400720c */ /* 0x000fe40003f05270 */
[----:B------:R-:W-:Y:S02]  /*36d0*/  IADD3 R3, P2, PT, R26, 0x20, RZ ;  /* 0x000000201a037810 */ /* 0x000fe40007f5e0ff */
[----:B------:R-:W-:Y:S02]  /*36e0*/  IADD3 R30, P3, PT, R30, 0x20, RZ ;  /* 0x000000201e1e7810 */ /* 0x000fe40007f7e0ff */
[----:B------:R-:W-:-:S02]  /*36f0*/  IADD3.X R29, PT, PT, RZ, R29, RZ, P1, !PT ;  /* 0x0000001dff1d7210 */ /* 0x000fc40000ffe4ff */
[----:B------:R-:W-:Y:S02]  /*3700*/  IADD3.X R4, PT, PT, RZ, R27, RZ, P2, !PT ;  /* 0x0000001bff047210 */ /* 0x000fe400017fe4ff */
[----:B------:R-:W-:-:S03]  /*3710*/  IADD3.X R31, PT, PT, RZ, R31, RZ, P3, !PT ;  /* 0x0000001fff1f7210 */ /* 0x000fc60001ffe4ff */
[----:B0-----:R-:W-:Y:S05]  /*3720*/  @P0 BRA `(.L_x_70) ;  /* 0xffffffe800b00947 */ /* 0x001fea000383ffff */
.L_x_37:
[----:B------:R-:W-:-:S09]  /*3730*/  UISETP.NE.AND UP0, UPT, UR20, URZ, UPT ;  /* 0x000000ff1400728c */ /* 0x000fd2000bf05270 */
[----:B------:R-:W-:Y:S05]  /*3740*/  BRA.U !UP0, `(.L_x_71) ;  /* 0x0000001108dc7547 */ /* 0x000fea000b800000 */
[----:B------:R-:W-:-:S04]  /*3750*/  UIADD3 UR7, UPT, UPT, UR20, -0x1, URZ ;  /* 0xffffffff14077890 */ /* 0x000fc8000fffe0ff */
[----:B------:R-:W-:-:S09]  /*3760*/  UISETP.GE.U32.AND UP0, UPT, UR7, 0x3, UPT ;  /* 0x000000030700788c */ /* 0x000fd2000bf06070 */
[----:B------:R-:W-:Y:S05]  /*3770*/  BRA.U !UP0, `(.L_x_72) ;  /* 0x0000000908a47547 */ /* 0x000fea000b800000 */
[----:B------:R-:W0:Y:S01]  /*3780*/  LDC.64 R30, c[0x0][0x418] ;  /* 0x00010600ff1e7b82 */ /* 0x000e220000000a00 */
[----:B-1----:R-:W-:-:S04]  /*3790*/  IMAD.WIDE.U32 R28, R37, 0x4, R22 ;  /* 0x00000004251c7825 */ /* 0x002fc800078e0016 */
[C---:B------:R-:W-:Y:S01]  /*37a0*/  IMAD.WIDE.U32 R46, R37.reuse, 0x4, R24 ;  /* 0x00000004252e7825 */ /* 0x040fe200078e0018 */
[----:B------:R-:W2:Y:S02]  /*37b0*/  LDG.E R27, desc[UR12][R28.64] ;  /* 0x0000000c1c1b7981 */ /* 0x000ea4000c1e1900 */
[----:B------:R-:W1:Y:S02]  /*37c0*/  LDC R39, c[0x0][0x3dc] ;  /* 0x0000f700ff277b82 */ /* 0x000e640000000800 */
[----:B------:R-:W3:Y:S01]  /*37d0*/  LDG.E R3, desc[UR12][R46.64] ;  /* 0x0000000c2e037981 */ /* 0x000ee2000c1e1900 */
[----:B0-----:R-:W-:-:S05]  /*37e0*/  IMAD.WIDE.U32 R30, R37, 0x4, R30 ;  /* 0x00000004251e7825 */ /* 0x001fca00078e001e */
[----:B------:R-:W4:Y:S01]  /*37f0*/  LDG.E R2, desc[UR12][R30.64] ;  /* 0x0000000c1e027981 */ /* 0x000f22000c1e1900 */
[----:B--2---:R-:W-:-:S04]  /*3800*/  FMUL R27, R27, R34 ;  /* 0x000000221b1b7220 */ /* 0x004fc80000400000 */
[----:B---3--:R-:W-:-:S04]  /*3810*/  FFMA R3, R32, R3, R27 ;  /* 0x0000000320037223 */ /* 0x008fc8000000001b */
[----:B----4-:R-:W-:-:S05]  /*3820*/  FADD R27, R3, R2 ;  /* 0x00000002031b7221 */ /* 0x010fca0000000000 */
[----:B------:R0:W-:Y:S04]  /*3830*/  STG.E desc[UR12][R30.64], R27 ;  /* 0x0000001b1e007986 */ /* 0x0001e8000c10190c */
[----:B------:R0:W5:Y:S01]  /*3840*/  LDG.E R26, desc[UR12][R46.64] ;  /* 0x0000000c2e1a7981 */ /* 0x000162000c1e1900 */
[----:B-1----:R-:W1:Y:S01]  /*3850*/  MUFU.RCP R2, R39 ;  /* 0x0000002700027308 */ /* 0x002e620000001000 */
[----:B------:R-:W-:-:S07]  /*3860*/  FMUL R36, R0, R3 ;  /* 0x0000000300247220 */ /* 0x000fce0000400000 */
[----:B------:R-:W2:Y:S01]  /*3870*/  FCHK P0, R36, R39 ;  /* 0x0000002724007302 */ /* 0x000ea20000000000 */
[----:B-1----:R-:W-:-:S04]  /*3880*/  FFMA R41, R2, -R39, 1 ;  /* 0x3f80000002297423 */ /* 0x002fc80000000827 */
[----:B------:R-:W-:-:S04]  /*3890*/  FFMA R2, R2, R41, R2 ;  /* 0x0000002902027223 */ /* 0x000fc80000000002 */
[----:B------:R-:W-:Y:S01]  /*38a0*/  FFMA R3, R2, R36, RZ ;  /* 0x0000002402037223 */ /* 0x000fe200000000ff */
[----:B------:R-:W-:Y:S03]  /*38b0*/  BSSY.RECONVERGENT B4, `(.L_x_73) ;  /* 0x0000009000047945 */ /* 0x000fe60003800200 */
[----:B------:R-:W-:-:S04]  /*38c0*/  FFMA R4, R3, -R39, R36 ;  /* 0x8000002703047223 */ /* 0x000fc80000000024 */
[----:B------:R-:W-:Y:S01]  /*38d0*/  FFMA R2, R2, R4, R3 ;  /* 0x0000000402027223 */ /* 0x000fe20000000003 */
[----:B0-2---:R-:W-:Y:S06]  /*38e0*/  @!P0 BRA `(.L_x_74) ;  /* 0x0000000000148947 */ /* 0x005fec0003800000 */
[----:B------:R-:W0:Y:S01]  /*38f0*/  LDCU UR7, c[0x0][0x3dc] ;  /* 0x00007b80ff0777ac */ /* 0x000e220008000800 */
[----:B------:R-:W-:Y:S02]  /*3900*/  MOV R3, R36 ;  /* 0x0000002400037202 */ /* 0x000fe40000000f00 */
[----:B------:R-:W-:Y:S02]  /*3910*/  MOV R4, 0x3940 ;  /* 0x0000394000047802 */ /* 0x000fe40000000f00 */
[----:B0-----:R-:W-:-:S07]  /*3920*/  MOV R2, UR7 ;  /* 0x0000000700027c02 */ /* 0x001fce0008000f00 */
[----:B-----5:R-:W-:Y:S05]  /*3930*/  CALL.REL.NOINC `($__internal_2_$__cuda_sm3x_div_rn_noftz_f32_slowpath) ;  /* 0x0000001c00407944 */ /* 0x020fea0003c00000 */
.L_x_74:
[----:B------:R-:W-:Y:S05]  /*3940*/  BSYNC.RECONVERGENT B4 ;  /* 0x0000000000047941 */ /* 0x000fea0003800200 */
.L_x_73:
        /* <DEDUP_REMOVED lines=10> */
[----:B------:R-:W-:Y:S01]  /*39f0*/  MOV R3, R26 ;  /* 0x0000001a00037202 */ /* 0x000fe20000000f00 */
[----:B------:R-:W-:Y:S01]  /*3a00*/  IMAD.MOV.U32 R2, RZ, RZ, R33 ;  /* 0x000000ffff027224 */ /* 0x000fe200078e0021 */
[----:B------:R-:W-:-:S07]  /*3a10*/  MOV R4, 0x3a30 ;  /* 0x00003a3000047802 */ /* 0x000fce0000000f00 */
[----:B------:R-:W-:Y:S05]  /*3a20*/  CALL.REL.NOINC `($__internal_2_$__cuda_sm3x_div_rn_noftz_f32_slowpath) ;  /* 0x0000001c00047944 */ /* 0x000fea0003c00000 */
.L_x_76:
[----:B------:R-:W-:Y:S05]  /*3a30*/  BSYNC.RECONVERGENT B4 ;  /* 0x0000000000047941 */ /* 0x000fea0003800200 */
.L_x_75:
        /* <DEDUP_REMOVED lines=25> */
.L_x_78:
[----:B------:R-:W-:Y:S05]  /*3bd0*/  BSYNC.RECONVERGENT B4 ;  /* 0x0000000000047941 */ /* 0x000fea0003800200 */
.L_x_77:
        /* <DEDUP_REMOVED lines=14> */
.L_x_80:
[----:B------:R-:W-:Y:S05]  /*3cc0*/  BSYNC.RECONVERGENT B4 ;  /* 0x0000000000047941 */ /* 0x000fea0003800200 */
.L_x_79:
        /* <DEDUP_REMOVED lines=25> */
.L_x_82:
[----:B------:R-:W-:Y:S05]  /*3e60*/  BSYNC.RECONVERGENT B4 ;  /* 0x0000000000047941 */ /* 0x000fea0003800200 */
.L_x_81:
        /* <DEDUP_REMOVED lines=14> */
.L_x_84:
[----:B------:R-:W-:Y:S05]  /*3f50*/  BSYNC.RECONVERGENT B4 ;  /* 0x0000000000047941 */ /* 0x000fea0003800200 */
.L_x_83:
        /* <DEDUP_REMOVED lines=25> */
.L_x_86:
[----:B------:R-:W-:Y:S05]  /*40f0*/  BSYNC.RECONVERGENT B4 ;  /* 0x0000000000047941 */ /* 0x000fea0003800200 */
.L_x_85:
        /* <DEDUP_REMOVED lines=14> */
.L_x_88:
[----:B------:R-:W-:Y:S05]  /*41e0*/  BSYNC.RECONVERGENT B4 ;  /* 0x0000000000047941 */ /* 0x000fea0003800200 */
.L_x_87:
[----:B------:R0:W-:Y:S01]  /*41f0*/  STG.E desc[UR12][R28.64+0xc], R2 ;  /* 0x00000c021c007986 */ /* 0x0001e2000c10190c */
[----:B------:R-:W-:-:S07]  /*4200*/  IADD3 R37, PT, PT, R37, 0x4, RZ ;  /* 0x0000000425257810 */ /* 0x000fce0007ffe0ff */
.L_x_72:
[----:B------:R-:W-:-:S09]  /*4210*/  ULOP3.LUT UP0, UR7, UR6, 0x3, URZ, 0xc0, !UPT ;  /* 0x0000000306077892 */ /* 0x000fd2000f80c0ff */
[----:B------:R-:W-:Y:S05]  /*4220*/  BRA.U !UP0, `(.L_x_71) ;  /* 0x0000000908247547 */ /* 0x000fea000b800000 */
[----:B------:R-:W-:-:S09]  /*4230*/  UISETP.NE.AND UP0, UPT, UR7, 0x1, UPT ;  /* 0x000000010700788c */ /* 0x000fd2000bf05270 */
[----:B------:R-:W-:Y:S05]  /*4240*/  BRA.U !UP0, `(.L_x_89) ;  /* 0x00000005085c7547 */ /* 0x000fea000b800000 */
[----:B------:R-:W2:Y:S01]  /*4250*/  LDC.64 R30, c[0x0][0x418] ;  /* 0x00010600ff1e7b82 */ /* 0x000ea20000000a00 */
[----:B01----:R-:W-:-:S04]  /*4260*/  IMAD.WIDE.U32 R28, R37, 0x4, R22 ;  /* 0x00000004251c7825 */ /* 0x003fc800078e0016 */
[C---:B------:R-:W-:Y:S01]  /*4270*/  IMAD.WIDE.U32 R46, R37.reuse, 0x4, R24 ;  /* 0x00000004252e7825 */ /* 0x040fe200078e0018 */
[----:B------:R-:W3:Y:S02]  /*4280*/  LDG.E R27, desc[UR12][R28.64] ;  /* 0x0000000c1c1b7981 */ /* 0x000ee4000c1e1900 */
[----:B------:R-:W0:Y:S02]  /*4290*/  LDC R39, c[0x0][0x3dc] ;  /* 0x0000f700ff277b82 */ /* 0x000e240000000800 */
[----:B------:R-:W4:Y:S01]  /*42a0*/  LDG.E R3, desc[UR12][R46.64] ;  /* 0x0000000c2e037981 */ /* 0x000f22000c1e1900 */
[----:B--2---:R-:W-:-:S05]  /*42b0*/  IMAD.WIDE.U32 R30, R37, 0x4, R30 ;  /* 0x00000004251e7825 */ /* 0x004fca00078e001e */
[----:B------:R-:W2:Y:S01]  /*42c0*/  LDG.E R2, desc[UR12][R30.64] ;  /* 0x0000000c1e027981 */ /* 0x000ea2000c1e1900 */
[----:B---3--:R-:W-:-:S04]  /*42d0*/  FMUL R27, R27, R34 ;  /* 0x000000221b1b7220 */ /* 0x008fc80000400000 */
[----:B----4-:R-:W-:-:S04]  /*42e0*/  FFMA R3, R32, R3, R27 ;  /* 0x0000000320037223 */ /* 0x010fc8000000001b */
[----:B--2---:R-:W-:-:S05]  /*42f0*/  FADD R27, R3, R2 ;  /* 0x00000002031b7221 */ /* 0x004fca0000000000 */
[----:B------:R1:W-:Y:S04]  /*4300*/  STG.E desc[UR12][R30.64], R27 ;  /* 0x0000001b1e007986 */ /* 0x0003e8000c10190c */
[----:B------:R1:W5:Y:S01]  /*4310*/  LDG.E R26, desc[UR12][R46.64] ;  /* 0x0000000c2e1a7981 */ /* 0x000362000c1e1900 */
[----:B0-----:R-:W0:Y:S01]  /*4320*/  MUFU.RCP R2, R39 ;  /* 0x0000002700027308 */ /* 0x001e220000001000 */
[----:B------:R-:W-:-:S07]  /*4330*/  FMUL R36, R0, R3 ;  /* 0x0000000300247220 */ /* 0x000fce0000400000 */
[----:B------:R-:W2:Y:S01]  /*4340*/  FCHK P0, R36, R39 ;  /* 0x0000002724007302 */ /* 0x000ea20000000000 */
[----:B0-----:R-:W-:-:S04]  /*4350*/  FFMA R41, R2, -R39, 1 ;  /* 0x3f80000002297423 */ /* 0x001fc80000000827 */
[----:B------:R-:W-:-:S04]  /*4360*/  FFMA R2, R2, R41, R2 ;  /* 0x0000002902027223 */ /* 0x000fc80000000002 */
[----:B------:R-:W-:Y:S01]  /*4370*/  FFMA R3, R2, R36, RZ ;  /* 0x0000002402037223 */ /* 0x000fe200000000ff */
[----:B------:R-:W-:Y:S03]  /*4380*/  BSSY.RECONVERGENT B4, `(.L_x_90) ;  /* 0x0000009000047945 */ /* 0x000fe60003800200 */
[----:B------:R-:W-:-:S04]  /*4390*/  FFMA R4, R3, -R39, R36 ;  /* 0x8000002703047223 */ /* 0x000fc80000000024 */
[----:B------:R-:W-:Y:S01]  /*43a0*/  FFMA R2, R2, R4, R3 ;  /* 0x0000000402027223 */ /* 0x000fe20000000003 */
[----:B-12---:R-:W-:Y:S06]  /*43b0*/  @!P0 BRA `(.L_x_91) ;  /* 0x0000000000148947 */ /* 0x006fec0003800000 */
[----:B------:R-:W0:Y:S01]  /*43c0*/  LDCU UR7, c[0x0][0x3dc] ;  /* 0x00007b80ff0777ac */ /* 0x000e220008000800 */
[----:B------:R-:W-:Y:S02]  /*43d0*/  MOV R3, R36 ;  /* 0x0000002400037202 */ /* 0x000fe40000000f00 */
[----:B------:R-:W-:Y:S02]  /*43e0*/  MOV R4, 0x4410 ;  /* 0x0000441000047802 */ /* 0x000fe40000000f00 */
[----:B0-----:R-:W-:-:S07]  /*43f0*/  MOV R2, UR7 ;  /* 0x0000000700027c02 */ /* 0x001fce0008000f00 */
[----:B-----5:R-:W-:Y:S05]  /*4400*/  CALL.REL.NOINC `($__internal_2_$__cuda_sm3x_div_rn_noftz_f32_slowpath) ;  /* 0x00000010008c7944 */ /* 0x020fea0003c00000 */
.L_x_91:
[----:B------:R-:W-:Y:S05]  /*4410*/  BSYNC.RECONVERGENT B4 ;  /* 0x0000000000047941 */ /* 0x000fea0003800200 */
.L_x_90:
        /* <DEDUP_REMOVED lines=14> */
.L_x_93:
[----:B------:R-:W-:Y:S05]  /*4500*/  BSYNC.RECONVERGENT B4 ;  /* 0x0000000000047941 */ /* 0x000fea0003800200 */
.L_x_92:
        /* <DEDUP_REMOVED lines=25> */
.L_x_95:
[----:B------:R-:W-:Y:S05]  /*46a0*/  BSYNC.RECONVERGENT B4 ;  /* 0x0000000000047941 */ /* 0x000fea0003800200 */
.L_x_94:
        /* <DEDUP_REMOVED lines=14> */
.L_x_97:
[----:B------:R-:W-:Y:S05]  /*4790*/  BSYNC.RECONVERGENT B4 ;  /* 0x0000000000047941 */ /* 0x000fea0003800200 */
.L_x_96:
[----:B------:R2:W-:Y:S01]  /*47a0*/  STG.E desc[UR12][R28.64+0x4], R2 ;  /* 0x000004021c007986 */ /* 0x0005e2000c10190c */
[----:B------:R-:W-:-:S07]  /*47b0*/  IADD3 R37, PT, PT, R37, 0x2, RZ ;  /* 0x0000000225257810 */ /* 0x000fce0007ffe0ff */
.L_x_89:
[----:B------:R-:W-:-:S04]  /*47c0*/  ULOP3.LUT UR7, UR6, 0x1, URZ, 0xc0, !UPT ;  /* 0x0000000106077892 */ /* 0x000fc8000f8ec0ff */
[----:B------:R-:W-:-:S09]  /*47d0*/  UISETP.NE.U32.AND UP0, UPT, UR7, 0x1, UPT ;  /* 0x000000010700788c */ /* 0x000fd2000bf05070 */
[----:B------:R-:W-:Y:S05]  /*47e0*/  BRA.U UP0, `(.L_x_71) ;  /* 0x0000000100b47547 */ /* 0x000fea000b800000 */
[----:B012---:R-:W0:Y:S01]  /*47f0*/  LDC.64 R2, c[0x0][0x418] ;  /* 0x00010600ff027b82 */ /* 0x007e220000000a00 */
[----:B------:R-:W-:-:S04]  /*4800*/  IMAD.WIDE.U32 R28, R37, 0x4, R22 ;  /* 0x00000004251c7825 */ /* 0x000fc800078e0016 */
[C---:B------:R-:W-:Y:S01]  /*4810*/  IMAD.WIDE.U32 R30, R37.reuse, 0x4, R24 ;  /* 0x00000004251e7825 */ /* 0x040fe200078e0018 */
[----:B------:R-:W2:Y:S02]  /*4820*/  LDG.E R27, desc[UR12][R28.64] ;  /* 0x0000000c1c1b7981 */ /* 0x000ea4000c1e1900 */
[----:B------:R-:W1:Y:S01]  /*4830*/  LDC R39, c[0x0][0x3dc] ;  /* 0x0000f700ff277b82 */ /* 0x000e620000000800 */
[----:B0-----:R-:W-:Y:S02]  /*4840*/  IMAD.WIDE.U32 R36, R37, 0x4, R2 ;  /* 0x0000000425247825 */ /* 0x001fe400078e0002 */
[----:B------:R-:W3:Y:S04]  /*4850*/  LDG.E R3, desc[UR12][R30.64] ;  /* 0x0000000c1e037981 */ /* 0x000ee8000c1e1900 */
[----:B------:R-:W4:Y:S01]  /*4860*/  LDG.E R2, desc[UR12][R36.64] ;  /* 0x0000000c24027981 */ /* 0x000f22000c1e1900 */
[----:B--2---:R-:W-:-:S04]  /*4870*/  FMUL R27, R27, R34 ;  /* 0x000000221b1b7220 */ /* 0x004fc80000400000 */
[----:B---3--:R-:W-:-:S04]  /*4880*/  FFMA R3, R32, R3, R27 ;  /* 0x0000000320037223 */ /* 0x008fc8000000001b */
[----:B----4-:R-:W-:-:S05]  /*4890*/  FADD R27, R3, R2 ;  /* 0x00000002031b7221 */ /* 0x010fca0000000000 */
[----:B------:R0:W-:Y:S04]  /*48a0*/  STG.E desc[UR12][R36.64], R27 ;  /* 0x0000001b24007986 */ /* 0x0001e8000c10190c */
[----:B------:R0:W5:Y:S01]  /*48b0*/  LDG.E R26, desc[UR12][R30.64] ;  /* 0x0000000c1e1a7981 */ /* 0x000162000c1e1900 */
[----:B-1----:R-:W1:Y:S01]  /*48c0*/  MUFU.RCP R2, R39 ;  /* 0x0000002700027308 */ /* 0x002e620000001000 */
[----:B------:R-:W-:Y:S01]  /*48d0*/  FMUL R32, R0, R3 ;  /* 0x0000000300207220 */ /* 0x000fe20000400000 */
[----:B------:R-:W-:Y:S06]  /*48e0*/  BSSY.RECONVERGENT B4, `(.L_x_98) ;  /* 0x000000d000047945 */ /* 0x000fec0003800200 */
[----:B------:R-:W2:Y:S01]  /*48f0*/  FCHK P0, R32, R39 ;  /* 0x0000002720007302 */ /* 0x000ea20000000000 */
[----:B-1----:R-:W-:-:S04]  /*4900*/  FFMA R41, R2, -R39, 1 ;  /* 0x3f80000002297423 */ /* 0x002fc80000000827 */
[----:B------:R-:W-:-:S04]  /*4910*/  FFMA R2, R2, R41, R2 ;  /* 0x0000002902027223 */ /* 0x000fc80000000002 */
[----:B------:R-:W-:-:S04]  /*4920*/  FFMA R3, R2, R32, RZ ;  /* 0x0000002002037223 */ /* 0x000fc800000000ff */
        /* <DEDUP_REMOVED lines=8> */
.L_x_99:
[----:B------:R-:W-:Y:S05]  /*49b0*/  BSYNC.RECONVERGENT B4 ;  /* 0x0000000000047941 */ /* 0x000fea0003800200 */
.L_x_98:
        /* <DEDUP_REMOVED lines=14> */
.L_x_101:
[----:B------:R-:W-:Y:S05]  /*4aa0*/  BSYNC.RECONVERGENT B4 ;  /* 0x0000000000047941 */ /* 0x000fea0003800200 */
.L_x_100:
[----:B------:R3:W-:Y:S02]  /*4ab0*/  STG.E desc[UR12][R28.64], R2 ;  /* 0x000000021c007986 */ /* 0x0007e4000c10190c */
.L_x_71:
[----:B0123--:R-:W0:Y:S01]  /*4ac0*/  MUFU.RCP R2, R33 ;  /* 0x0000002100027308 */ /* 0x00fe220000001000 */
[----:B------:R-:W-:Y:S07]  /*4ad0*/  BSSY.RECONVERGENT B4, `(.L_x_102) ;  /* 0x000000d000047945 */ /* 0x000fee0003800200 */
        /* <DEDUP_REMOVED lines=11> */
[----:B------:R-:W-:-:S07]  /*4b90*/  MOV R26, R2 ;  /* 0x00000002001a7202 */ /* 0x000fce0000000f00 */
.L_x_103:
[----:B------:R-:W-:Y:S05]  /*4ba0*/  BSYNC.RECONVERGENT B4 ;  /* 0x0000000000047941 */ /* 0x000fea0003800200 */
.L_x_102:
        /* <DEDUP_REMOVED lines=16> */
.L_x_105:
[----:B------:R-:W-:Y:S05]  /*4cb0*/  BSYNC.RECONVERGENT B4 ;  /* 0x0000000000047941 */ /* 0x000fea0003800200 */
.L_x_104:
        /* <DEDUP_REMOVED lines=14> */
.L_x_107:
[----:B------:R-:W-:Y:S05]  /*4da0*/  BSYNC.RECONVERGENT B4 ;  /* 0x0000000000047941 */ /* 0x000fea0003800200 */
.L_x_106:
[----:B------:R-:W2:Y:S01]  /*4db0*/  LDG.E R3, desc[UR12][R20.64] ;  /* 0x0000000c14037981 */ /* 0x000ea2000c1e1900 */
[----:B------:R-:W0:Y:S01]  /*4dc0*/  LDCU UR7, c[0x0][0x3e8] ;  /* 0x00007d00ff0777ac */ /* 0x000e220008000800 */
[----:B------:R-:W-:Y:S02]  /*4dd0*/  MOV R35, R2 ;  /* 0x0000000200237202 */ /* 0x000fe40000000f00 */
[----:B--2---:R-:W-:-:S04]  /*4de0*/  IADD3 R3, PT, PT, R3, 0x1, RZ ;  /* 0x0000000103037810 */ /* 0x004fc80007ffe0ff */
[----:B0-----:R-:W-:Y:S01]  /*4df0*/  ISETP.GE.AND P0, PT, R3, UR7, PT ;  /* 0x0000000703007c0c */ /* 0x001fe2000bf06270 */
[----:B------:R0:W-:-:S12]  /*4e00*/  STG.E desc[UR12][R20.64], R3 ;  /* 0x0000000314007986 */ /* 0x0001d8000c10190c */
[----:B0-----:R-:W-:Y:S05]  /*4e10*/  @!P0 BRA `(.L_x_10) ;  /* 0xffffffcc001c8947 */ /* 0x001fea000383ffff */
[----:B------:R-:W-:Y:S05]  /*4e20*/  EXIT ;  /* 0x000000000000794d */ /* 0x000fea0003800000 */
.L_x_11:
[----:B------:R-:W-:Y:S05]  /*4e30*/  BSYNC.RECONVERGENT B3 ;  /* 0x0000000000037941 */ /* 0x000fea0003800200 */
.L_x_9:
[----:B------:R-:W0:Y:S02]  /*4e40*/  LDCU UR7, c[0x0][0x3e4] ;  /* 0x00007c80ff0777ac */ /* 0x000e240008000800 */
[----:B0-----:R-:W-:-:S13]  /*4e50*/  ISETP.NE.AND P0, PT, R13, UR7, PT ;  /* 0x000000070d007c0c */ /* 0x001fda000bf05270 */
[----:B------:R-:W-:Y:S05]  /*4e60*/  @P0 BRA `(.L_x_108) ;  /* 0xffffffb4006c0947 */ /* 0x000fea000383ffff */
[----:B------:R-:W-:Y:S05]  /*4e70*/  BSYNC.RECONVERGENT B0 ;  /* 0x0000000000007941 */ /* 0x000fea0003800200 */
.L_x_0:
[----:B------:R-:W-:Y:S05]  /*4e80*/  EXIT ;  /* 0x000000000000794d */ /* 0x000fea0003800000 */
        .weak           $__internal_0_$__cuda_sm20_div_rn_f64_full
        .type           $__internal_0_$__cuda_sm20_div_rn_f64_full,@function
        .size           $__internal_0_$__cuda_sm20_div_rn_f64_full,($__internal_1_$__cuda_sm20_sqrt_rn_f32_slowpath - $__internal_0_$__cuda_sm20_div_rn_f64_full)
$__internal_0_$__cuda_sm20_div_rn_f64_full:
[----:B------:R-:W-:Y:S01]  /*4e90*/  IMAD.U32 R28, RZ, RZ, UR17 ;  /* 0x00000011ff1c7e24 */ /* 0x000fe2000f8e00ff */
[----:B------:R-:W-:Y:S01]  /*4ea0*/  ULOP3.LUT UR8, UR17, 0x800fffff, URZ, 0xc0, !UPT ;  /* 0x800fffff11087892 */ /* 0x000fe2000f8ec0ff */
[----:B------:R-:W-:Y:S01]  /*4eb0*/  MOV R36, UR16 ;  /* 0x0000001000247c02 */ /* 0x000fe20008000f00 */
[----:B------:R-:W-:Y:S01]  /*4ec0*/  ULOP3.LUT UR7, UR17, 0x7ff00000, URZ, 0xc0, !UPT ;  /* 0x7ff0000011077892 */ /* 0x000fe2000f8ec0ff */
[----:B------:R-:W-:Y:S01]  /*4ed0*/  MOV R44, UR16 ;  /* 0x00000010002c7c02 */ /* 0x000fe20008000f00 */
[----:B------:R-:W-:Y:S01]  /*4ee0*/  ULOP3.LUT UR9, UR8, 0x3ff00000, URZ, 0xfc, !UPT ;  /* 0x3ff0000008097892 */ /* 0x000fe2000f8efcff */
[----:B------:R-:W-:Y:S01]  /*4ef0*/  FSETP.GEU.AND P0, PT, |R28|, 1.469367938527859385e-39, PT ;  /* 0x001000001c00780b */ /* 0x000fe20003f0e200 */
[----:B------:R-:W-:Y:S01]  /*4f00*/  IMAD.MOV.U32 R48, RZ, RZ, 0x1ca00000 ;  /* 0x1ca00000ff307424 */ /* 0x000fe200078e00ff */
[----:B------:R-:W-:Y:S01]  /*4f10*/  MOV R45, UR17 ;  /* 0x00000011002d7c02 */ /* 0x000fe20008000f00 */
[----:B------:R-:W-:Y:S01]  /*4f20*/  UMOV UR8, UR16 ;  /* 0x0000001000087c82 */ /* 0x000fe20008000000 */
[----:B------:R-:W-:Y:S01]  /*4f30*/  MOV R44, R36 ;  /* 0x00000024002c7202 */ /* 0x000fe20000000f00 */
[----:B------:R-:W-:Y:S01]  /*4f40*/  BSSY.RECONVERGENT B2, `(.L_x_109) ;  /* 0x0000055000027945 */ /* 0x000fe20003800200 */
[----:B------:R-:W-:-:S02]  /*4f50*/  MOV R28, UR8 ;  /* 0x00000008001c7c02 */ /* 0x000fc40008000f00 */
[----:B------:R-:W-:Y:S02]  /*4f60*/  MOV R29, UR9 ;  /* 0x00000009001d7c02 */ /* 0x000fe40008000f00 */
[----:B------:R-:W-:Y:S02]  /*4f70*/  MOV R37, UR17 ;  /* 0x0000001100257c02 */ /* 0x000fe40008000f00 */
[----:B------:R-:W-:Y:S01]  /*4f80*/  MOV R36, 0x1 ;  /* 0x0000000100247802 */ /* 0x000fe20000000f00 */
[----:B------:R-:W-:Y:S01]  /*4f90*/  @!P0 DMUL R28, R44, 8.98846567431157953865e+307 ;  /* 0x7fe000002c1c8828 */ /* 0x000fe20000000000 */
[C---:B------:R-:W-:Y:S02]  /*4fa0*/  FSETP.GEU.AND P2, PT, |R33|.reuse, 1.469367938527859385e-39, PT ;  /* 0x001000002100780b */ /* 0x040fe40003f4e200 */
[----:B------:R-:W-:-:S03]  /*4fb0*/  LOP3.LUT R46, R33, 0x7ff00000, RZ, 0xc0, !PT ;  /* 0x7ff00000212e7812 */ /* 0x000fc600078ec0ff */
[----:B------:R-:W0:Y:S01]  /*4fc0*/  MUFU.RCP64H R37, R29 ;  /* 0x0000001d00257308 */ /* 0x000e220000001800 */
[----:B------:R-:W-:-:S07]  /*4fd0*/  ISETP.GE.U32.AND P1, PT, R46, UR7, PT ;  /* 0x000000072e007c0c */ /* 0x000fce000bf26070 */
[----:B------:R-:W-:-:S04]  /*4fe0*/  @!P2 LOP3.LUT R41, R45, 0x7ff00000, RZ, 0xc0, !PT ;  /* 0x7ff000002d29a812 */ /* 0x000fc800078ec0ff */
[----:B------:R-:W-:-:S04]  /*4ff0*/  @!P2 ISETP.GE.U32.AND P3, PT, R46, R41, PT ;  /* 0x000000292e00a20c */ /* 0x000fc80003f66070 */
[----:B------:R-:W-:Y:S01]  /*5000*/  @!P2 SEL R41, R48, 0x63400000, !P3 ;  /* 0x634000003029a807 */ /* 0x000fe20005800000 */
[----:B0-----:R-:W-:-:S03]  /*5010*/  DFMA R38, R36, -R28, 1 ;  /* 0x3ff000002426742b */ /* 0x001fc6000000081c */
[----:B------:R-:W-:-:S04]  /*5020*/  @!P2 LOP3.LUT R42, R41, 0x80000000, R33, 0xf8, !PT ;  /* 0x80000000292aa812 */ /* 0x000fc800078ef821 */
[----:B------:R-:W-:Y:S01]  /*5030*/  @!P2 LOP3.LUT R43, R42, 0x100000, RZ, 0xfc, !PT ;  /* 0x001000002a2ba812 */ /* 0x000fe200078efcff */
[----:B------:R-:W-:Y:S01]  /*5040*/  DFMA R38, R38, R38, R38 ;  /* 0x000000262626722b */ /* 0x000fe20000000026 */
[----:B------:R-:W-:-:S07]  /*5050*/  @!P2 MOV R42, RZ ;  /* 0x000000ff002aa202 */ /* 0x000fce0000000f00 */
[----:B------:R-:W-:Y:S01]  /*5060*/  DFMA R38, R36, R38, R36 ;  /* 0x000000262426722b */ /* 0x000fe20000000024 */
[----:B------:R-:W-:Y:S02]  /*5070*/  SEL R37, R48, 0x63400000, !P1 ;  /* 0x6340000030257807 */ /* 0x000fe40004800000 */
[----:B------:R-:W-:Y:S02]  /*5080*/  MOV R36, R32 ;  /* 0x0000002000247202 */ /* 0x000fe40000000f00 */
[----:B------:R-:W-:-:S03]  /*5090*/  LOP3.LUT R37, R37, 0x800fffff, R33, 0xf8, !PT ;  /* 0x800fffff25257812 */ /* 0x000fc600078ef821 */
[----:B------:R-:W-:-:S03]  /*50a0*/  DFMA R40, R38, -R28, 1 ;  /* 0x3ff000002628742b */ /* 0x000fc6000000081c */
[----:B------:R-:W-:-:S05]  /*50b0*/  @!P2 DFMA R36, R36, 2, -R42 ;  /* 0x400000002424a82b */ /* 0x000fca000000082a */
[----:B------:R-:W-:-:S08]  /*50c0*/  DFMA R38, R38, R40, R38 ;  /* 0x000000282626722b */ /* 0x000fd00000000026 */
[----:B------:R-:W-:-:S08]  /*50d0*/  DMUL R40, R38, R36 ;  /* 0x0000002426287228 */ /* 0x000fd00000000000 */
[----:B------:R-:W-:-:S08]  /*50e0*/  DFMA R42, R40, -R28, R36 ;  /* 0x8000001c282a722b */ /* 0x000fd00000000024 */
[----:B------:R-:W-:Y:S01]  /*50f0*/  DFMA R42, R38, R42, R40 ;  /* 0x0000002a262a722b */ /* 0x000fe20000000028 */
[----:B------:R-:W-:Y:S02]  /*5100*/  MOV R41, R46 ;  /* 0x0000002e00297202 */ /* 0x000fe40000000f00 */
[----:B------:R-:W-:Y:S02]  /*5110*/  @!P2 LOP3.LUT R41, R37, 0x7ff00000, RZ, 0xc0, !PT ;  /* 0x7ff000002529a812 */ /* 0x000fe400078ec0ff */
[----:B------:R-:W-:Y:S02]  /*5120*/  MOV R40, UR7 ;  /* 0x0000000700287c02 */ /* 0x000fe40008000f00 */
[----:B------:R-:W-:Y:S02]  /*5130*/  IADD3 R38, PT, PT, R41, -0x1, RZ ;  /* 0xffffffff29267810 */ /* 0x000fe40007ffe0ff */
[----:B------:R-:W-:Y:S02]  /*5140*/  @!P0 LOP3.LUT R40, R29, 0x7ff00000, RZ, 0xc0, !PT ;  /* 0x7ff000001d288812 */ /* 0x000fe400078ec0ff */
[----:B------:R-:W-:-:S02]  /*5150*/  ISETP.GT.U32.AND P0, PT, R38, 0x7feffffe, PT ;  /* 0x7feffffe2600780c */ /* 0x000fc40003f04070 */
[----:B------:R-:W-:-:S04]  /*5160*/  IADD3 R38, PT, PT, R40, -0x1, RZ ;  /* 0xffffffff28267810 */ /* 0x000fc80007ffe0ff */
[----:B------:R-:W-:-:S13]  /*5170*/  ISETP.GT.U32.OR P0, PT, R38, 0x7feffffe, P0 ;  /* 0x7feffffe2600780c */ /* 0x000fda0000704470 */
[----:B------:R-:W-:Y:S05]  /*5180*/  @P0 BRA `(.L_x_110) ;  /* 0x00000000006c0947 */ /* 0x000fea0003800000 */
[----:B------:R-:W-:-:S04]  /*5190*/  LOP3.LUT R33, R45, 0x7ff00000, RZ, 0xc0, !PT ;  /* 0x7ff000002d217812 */ /* 0x000fc800078ec0ff */
[CC--:B------:R-:W-:Y:S02]  /*51a0*/  VIADDMNMX R32, R46.reuse, -R33.reuse, 0xb9600000, !PT ;  /* 0xb96000002e207446 */ /* 0x0c0fe40007800921 */
[----:B------:R-:W-:Y:S02]  /*51b0*/  ISETP.GE.U32.AND P0, PT, R46, R33, PT ;  /* 0x000000212e00720c */ /* 0x000fe40003f06070 */
[----:B------:R-:W-:Y:S02]  /*51c0*/  VIMNMX R32, PT, PT, R32, 0x46a00000, PT ;  /* 0x46a0000020207848 */ /* 0x000fe40003fe0100 */
[----:B------:R-:W-:-:S04]  /*51d0*/  SEL R33, R48, 0x63400000, !P0 ;  /* 0x6340000030217807 */ /* 0x000fc80004000000 */
[----:B------:R-:W-:Y:S01]  /*51e0*/  IADD3 R40, PT, PT, -R33, R32, RZ ;  /* 0x0000002021287210 */ /* 0x000fe20007ffe1ff */
[----:B------:R-:W-:-:S03]  /*51f0*/  IMAD.MOV.U32 R32, RZ, RZ, RZ ;  /* 0x000000ffff207224 */ /* 0x000fc600078e00ff */
[----:B------:R-:W-:-:S06]  /*5200*/  IADD3 R33, PT, PT, R40, 0x7fe00000, RZ ;  /* 0x7fe0000028217810 */ /* 0x000fcc0007ffe0ff */
[----:B------:R-:W-:-:S10]  /*5210*/  DMUL R38, R42, R32 ;  /* 0x000000202a267228 */ /* 0x000fd40000000000 */
[----:B------:R-:W-:-:S13]  /*5220*/  FSETP.GTU.AND P0, PT, |R39|, 1.469367938527859385e-39, PT ;  /* 0x001000002700780b */ /* 0x000fda0003f0c200 */
[----:B------:R-:W-:Y:S05]  /*5230*/  @P0 BRA `(.L_x_111) ;  /* 0x0000000000940947 */ /* 0x000fea0003800000 */
[----:B------:R-:W-:Y:S01]  /*5240*/  DFMA R28, R42, -R28, R36 ;  /* 0x8000001c2a1c722b */ /* 0x000fe20000000024 */
[----:B------:R-:W-:-:S09]  /*5250*/  MOV R32, RZ ;  /* 0x000000ff00207202 */ /* 0x000fd20000000f00 */
[C---:B------:R-:W-:Y:S02]  /*5260*/  FSETP.NEU.AND P0, PT, R29.reuse, RZ, PT ;  /* 0x000000ff1d00720b */ /* 0x040fe40003f0d000 */
[----:B------:R-:W-:-:S04]  /*5270*/  LOP3.LUT R45, R29, 0x80000000, R45, 0x48, !PT ;  /* 0x800000001d2d7812 */ /* 0x000fc800078e482d */
[----:B------:R-:W-:-:S07]  /*5280*/  LOP3.LUT R33, R45, R33, RZ, 0xfc, !PT ;  /* 0x000000212d217212 */ /* 0x000fce00078efcff */
[----:B------:R-:W-:Y:S05]  /*5290*/  @!P0 BRA `(.L_x_111) ;  /* 0x00000000007c8947 */ /* 0x000fea0003800000 */
[----:B------:R-:W-:Y:S01]  /*52a0*/  IADD3 R29, PT, PT, -R40, RZ, RZ ;  /* 0x000000ff281d7210 */ /* 0x000fe20007ffe1ff */
[----:B------:R-:W-:Y:S01]  /*52b0*/  DMUL.RP R32, R42, R32 ;  /* 0x000000202a207228 */ /* 0x000fe20000008000 */
[----:B------:R-:W-:-:S06]  /*52c0*/  MOV R28, RZ ;  /* 0x000000ff001c7202 */ /* 0x000fcc0000000f00 */
[----:B------:R-:W-:-:S03]  /*52d0*/  DFMA R28, R38, -R28, R42 ;  /* 0x8000001c261c722b */ /* 0x000fc6000000002a */
[----:B------:R-:W-:-:S03]  /*52e0*/  LOP3.LUT R45, R33, R45, RZ, 0x3c, !PT ;  /* 0x0000002d212d7212 */ /* 0x000fc600078e3cff */
[----:B------:R-:W-:-:S04]  /*52f0*/  IADD3 R28, PT, PT, -R40, -0x43300000, RZ ;  /* 0xbcd00000281c7810 */ /* 0x000fc80007ffe1ff */
[----:B------:R-:W-:-:S04]  /*5300*/  FSETP.NEU.AND P0, PT, |R29|, R28, PT ;  /* 0x0000001c1d00720b */ /* 0x000fc80003f0d200 */
[----:B------:R-:W-:Y:S02]  /*5310*/  FSEL R38, R32, R38, !P0 ;  /* 0x0000002620267208 */ /* 0x000fe40004000000 */
[----:B------:R-:W-:Y:S01]  /*5320*/  FSEL R39, R45, R39, !P0 ;  /* 0x000000272d277208 */ /* 0x000fe20004000000 */
[----:B------:R-:W-:Y:S06]  /*5330*/  BRA `(.L_x_111) ;  /* 0x0000000000547947 */ /* 0x000fec0003800000 */
.L_x_110:
[----:B------:R-:W-:-:S14]  /*5340*/  DSETP.NAN.AND P0, PT, R32, R32, PT ;  /* 0x000000202000722a */ /* 0x000fdc0003f08000 */
[----:B------:R-:W-:Y:S05]  /*5350*/  @P0 BRA `(.L_x_112) ;  /* 0x0000000000440947 */ /* 0x000fea0003800000 */
[----:B------:R-:W-:-:S14]  /*5360*/  DSETP.NAN.AND P0, PT, R44, R44, PT ;  /* 0x0000002c2c00722a */ /* 0x000fdc0003f08000 */
[----:B------:R-:W-:Y:S05]  /*5370*/  @P0 BRA `(.L_x_113) ;  /* 0x0000000000300947 */ /* 0x000fea0003800000 */
[----:B------:R-:W-:Y:S02]  /*5380*/  ISETP.NE.AND P0, PT, R41, R40, PT ;  /* 0x000000282900720c */ /* 0x000fe40003f05270 */
[----:B------:R-:W-:Y:S02]  /*5390*/  MOV R38, 0x0 ;  /* 0x0000000000267802 */ /* 0x000fe40000000f00 */
[----:B------:R-:W-:-:S09]  /*53a0*/  MOV R39, 0xfff80000 ;  /* 0xfff8000000277802 */ /* 0x000fd20000000f00 */
[----:B------:R-:W-:Y:S05]  /*53b0*/  @!P0 BRA `(.L_x_111) ;  /* 0x0000000000348947 */ /* 0x000fea0003800000 */
[----:B------:R-:W-:Y:S02]  /*53c0*/  ISETP.NE.AND P0, PT, R41, 0x7ff00000, PT ;  /* 0x7ff000002900780c */ /* 0x000fe40003f05270 */
[----:B------:R-:W-:Y:S02]  /*53d0*/  LOP3.LUT R39, R33, 0x80000000, R45, 0x48, !PT ;  /* 0x8000000021277812 */ /* 0x000fe400078e482d */
[----:B------:R-:W-:-:S13]  /*53e0*/  ISETP.EQ.OR P0, PT, R40, RZ, !P0 ;  /* 0x000000ff2800720c */ /* 0x000fda0004702670 */
[----:B------:R-:W-:Y:S02]  /*53f0*/  @P0 LOP3.LUT R28, R39, 0x7ff00000, RZ, 0xfc, !PT ;  /* 0x7ff00000271c0812 */ /* 0x000fe400078efcff */
[----:B------:R-:W-:Y:S02]  /*5400*/  @!P0 MOV R38, RZ ;  /* 0x000000ff00268202 */ /* 0x000fe40000000f00 */
[----:B------:R-:W-:Y:S02]  /*5410*/  @P0 MOV R38, RZ ;  /* 0x000000ff00260202 */ /* 0x000fe40000000f00 */
[----:B------:R-:W-:Y:S01]  /*5420*/  @P0 MOV R39, R28 ;  /* 0x0000001c00270202 */ /* 0x000fe20000000f00 */
[----:B------:R-:W-:Y:S06]  /*5430*/  BRA `(.L_x_111) ;  /* 0x0000000000147947 */ /* 0x000fec0003800000 */
.L_x_113:
[----:B------:R-:W-:Y:S01]  /*5440*/  LOP3.LUT R39, R45, 0x80000, RZ, 0xfc, !PT ;  /* 0x000800002d277812 */ /* 0x000fe200078efcff */
[----:B------:R-:W-:Y:S01]  /*5450*/  IMAD.MOV.U32 R38, RZ, RZ, R44 ;  /* 0x000000ffff267224 */ /* 0x000fe200078e002c */
[----:B------:R-:W-:Y:S06]  /*5460*/  BRA `(.L_x_111) ;  /* 0x0000000000087947 */ /* 0x000fec0003800000 */
.L_x_112:
[----:B------:R-:W-:Y:S02]  /*5470*/  LOP3.LUT R39, R33, 0x80000, RZ, 0xfc, !PT ;  /* 0x0008000021277812 */ /* 0x000fe400078efcff */
[----:B------:R-:W-:-:S07]  /*5480*/  MOV R38, R32 ;  /* 0x0000002000267202 */ /* 0x000fce0000000f00 */
.L_x_111:
[----:B------:R-:W-:Y:S05]  /*5490*/  BSYNC.RECONVERGENT B2 ;  /* 0x0000000000027941 */ /* 0x000fea0003800200 */
.L_x_109:
[----:B------:R-:W-:Y:S01]  /*54a0*/  HFMA2 R29, -RZ, RZ, 0, 0 ;  /* 0x00000000ff1d7431 */ /* 0x000fe200000001ff */
[----:B------:R-:W-:-:S04]  /*54b0*/  MOV R28, R34 ;  /* 0x00000022001c7202 */ /* 0x000fc80000000f00 */
[----:B------:R-:W-:Y:S05]  /*54c0*/  RET.REL.NODEC R28 `(compute_spike_times_conv_kernel) ;  /* 0xffffffa81ccc7950 */ /* 0x000fea0003c3ffff */
        .weak           $__internal_1_$__cuda_sm20_sqrt_rn_f32_slowpath
        .type           $__internal_1_$__cuda_sm20_sqrt_rn_f32_slowpath,@function
        .size           $__internal_1_$__cuda_sm20_sqrt_rn_f32_slowpath,($__internal_2_$__cuda_sm3x_div_rn_noftz_f32_slowpath - $__internal_1_$__cuda_sm20_sqrt_rn_f32_slowpath)
$__internal_1_$__cuda_sm20_sqrt_rn_f32_slowpath:
[----:B------:R-:W-:-:S13]  /*54d0*/  LOP3.LUT P0, RZ, R2, 0x7fffffff, RZ, 0xc0, !PT ;  /* 0x7fffffff02ff7812 */ /* 0x000fda000780c0ff */
[----:B------:R-:W-:Y:S01]  /*54e0*/  @!P0 MOV R3, R2 ;  /* 0x0000000200038202 */ /* 0x000fe20000000f00 */
[----:B------:R-:W-:Y:S06]  /*54f0*/  @!P0 BRA `(.L_x_114) ;  /* 0x0000000000408947 */ /* 0x000fec0003800000 */
[----:B------:R-:W-:-:S13]  /*5500*/  FSETP.GEU.FTZ.AND P0, PT, R2, RZ, PT ;  /* 0x000000ff0200720b */ /* 0x000fda0003f1e000 */
[----:B------:R-:W-:Y:S01]  /*5510*/  @!P0 MOV R3, 0x7fffffff ;  /* 0x7fffffff00038802 */ /* 0x000fe20000000f00 */
[----:B------:R-:W-:Y:S06]  /*5520*/  @!P0 BRA `(.L_x_114) ;  /* 0x0000000000348947 */ /* 0x000fec0003800000 */
[----:B------:R-:W-:-:S13]  /*5530*/  FSETP.GTU.FTZ.AND P0, PT, |R2|, +INF , PT ;  /* 0x7f8000000200780b */ /* 0x000fda0003f1c200 */
[----:B------:R-:W-:Y:S01]  /*5540*/  @P0 FADD.FTZ R3, R2, 1 ;  /* 0x3f80000002030421 */ /* 0x000fe20000010000 */
[----:B------:R-:W-:Y:S06]  /*5550*/  @P0 BRA `(.L_x_114) ;  /* 0x0000000000280947 */ /* 0x000fec0003800000 */
[----:B------:R-:W-:-:S13]  /*5560*/  FSETP.NEU.FTZ.AND P0, PT, |R2|, +INF , PT ;  /* 0x7f8000000200780b */ /* 0x000fda0003f1d200 */
[----:B------:R-:W-:-:S04]  /*5570*/  @P0 FFMA R4, R2, 1.84467440737095516160e+19, RZ ;  /* 0x5f80000002040823 */ /* 0x000fc800000000ff */
[----:B------:R-:W0:Y:S02]  /*5580*/  @P0 MUFU.RSQ R3, R4 ;  /* 0x0000000400030308 */ /* 0x000e240000001400 */
[----:B0-----:R-:W-:Y:S01]  /*5590*/  @P0 FMUL.FTZ R29, R4, R3 ;  /* 0x00000003041d0220 */ /* 0x001fe20000410000 */
[----:B------:R-:W-:Y:S01]  /*55a0*/  @P0 FMUL.FTZ R30, R3, 0.5 ;  /* 0x3f000000031e0820 */ /* 0x000fe20000410000 */
[----:B------:R-:W-:Y:S02]  /*55b0*/  @!P0 MOV R3, R2 ;  /* 0x0000000200038202 */ /* 0x000fe40000000f00 */
[----:B------:R-:W-:-:S04]  /*55c0*/  @P0 FADD.FTZ R28, -R29, -RZ ;  /* 0x800000ff1d1c0221 */ /* 0x000fc80000010100 */
[----:B------:R-:W-:-:S04]  /*55d0*/  @P0 FFMA R28, R29, R28, R4 ;  /* 0x0000001c1d1c0223 */ /* 0x000fc80000000004 */
[----:B------:R-:W-:-:S04]  /*55e0*/  @P0 FFMA R28, R28, R30, R29 ;  /* 0x0000001e1c1c0223 */ /* 0x000fc8000000001d */
[----:B------:R-:W-:-:S07]  /*55f0*/  @P0 FMUL.FTZ R3, R28, 2.3283064365386962891e-10 ;  /* 0x2f8000001c030820 */ /* 0x000fce0000410000 */
.L_x_114:
[----:B------:R-:W-:Y:S01]  /*5600*/  MOV R31, R3 ;  /* 0x00000003001f7202 */ /* 0x000fe20000000f00 */
[----:B------:R-:W-:Y:S01]  /*5610*/  IMAD.MOV.U32 R3, RZ, RZ, 0x0 ;  /* 0x00000000ff037424 */ /* 0x000fe200078e00ff */
[----:B------:R-:W-:-:S04]  /*5620*/  MOV R2, R32 ;  /* 0x0000002000027202 */ /* 0x000fc80000000f00 */
[----:B------:R-:W-:Y:S05]  /*5630*/  RET.REL.NODEC R2 `(compute_spike_times_conv_kernel) ;  /* 0xffffffa802707950 */ /* 0x000fea0003c3ffff */
        .weak           $__internal_2_$__cuda_sm3x_div_rn_noftz_f32_slowpath
        .type           $__internal_2_$__cuda_sm3x_div_rn_noftz_f32_slowpath,@function
        .size           $__internal_2_$__cuda_sm3x_div_rn_noftz_f32_slowpath,(.L_x_129 - $__internal_2_$__cuda_sm3x_div_rn_noftz_f32_slowpath)
$__internal_2_$__cuda_sm3x_div_rn_noftz_f32_slowpath:
[----:B------:R-:W-:Y:S01]  /*5640*/  SHF.R.U32.HI R38, RZ, 0x17, R2 ;  /* 0x00000017ff267819 */ /* 0x000fe20000011602 */
[----:B------:R-:W-:Y:S01]  /*5650*/  BSSY.RECONVERGENT B1, `(.L_x_115) ;  /* 0x0000062000017945 */ /* 0x000fe20003800200 */
[----:B------:R-:W-:Y:S02]  /*5660*/  SHF.R.U32.HI R41, RZ, 0x17, R3 ;  /* 0x00000017ff297819 */ /* 0x000fe40000011603 */
[----:B------:R-:W-:Y:S02]  /*5670*/  LOP3.LUT R38, R38, 0xff, RZ, 0xc0, !PT ;  /* 0x000000ff26267812 */ /* 0x000fe400078ec0ff */
[----:B------:R-:W-:Y:S02]  /*5680*/  LOP3.LUT R41, R41, 0xff, RZ, 0xc0, !PT ;  /* 0x000000ff29297812 */ /* 0x000fe400078ec0ff */
[----:B------:R-:W-:Y:S02]  /*5690*/  IADD3 R42, PT, PT, R38, -0x1, RZ ;  /* 0xffffffff262a7810 */ /* 0x000fe40007ffe0ff */
[----:B------:R-:W-:-:S02]  /*56a0*/  IADD3 R43, PT, PT, R41, -0x1, RZ ;  /* 0xffffffff292b7810 */ /* 0x000fc40007ffe0ff */
[----:B------:R-:W-:-:S04]  /*56b0*/  ISETP.GT.U32.AND P0, PT, R42, 0xfd, PT ;  /* 0x000000fd2a00780c */ /* 0x000fc80003f04070 */
[----:B------:R-:W-:-:S13]  /*56c0*/  ISETP.GT.U32.OR P0, PT, R43, 0xfd, P0 ;  /* 0x000000fd2b00780c */ /* 0x000fda0000704470 */
[----:B------:R-:W-:Y:S01]  /*56d0*/  @!P0 MOV R39, RZ ;  /* 0x000000ff00278202 */ /* 0x000fe20000000f00 */
[----:B------:R-:W-:Y:S06]  /*56e0*/  @!P0 BRA `(.L_x_116) ;  /* 0x00000000005c8947 */ /* 0x000fec0003800000 */
[----:B------:R-:W-:Y:S02]  /*56f0*/  FSETP.GTU.FTZ.AND P0, PT, |R3|, +INF , PT ;  /* 0x7f8000000300780b */ /* 0x000fe40003f1c200 */
[----:B------:R-:W-:-:S04]  /*5700*/  FSETP.GTU.FTZ.AND P1, PT, |R2|, +INF , PT ;  /* 0x7f8000000200780b */ /* 0x000fc80003f3c200 */
[----:B------:R-:W-:-:S13]  /*5710*/  PLOP3.LUT P0, PT, P0, P1, PT, 0xf8, 0x8f ;  /* 0x00000000008f781c */ /* 0x000fda0000703f70 */
[----:B------:R-:W-:Y:S05]  /*5720*/  @P0 BRA `(.L_x_117) ;  /* 0x00000004004c0947 */ /* 0x000fea0003800000 */
[----:B------:R-:W-:-:S13]  /*5730*/  LOP3.LUT P0, RZ, R2, 0x7fffffff, R3, 0xc8, !PT ;  /* 0x7fffffff02ff7812 */ /* 0x000fda000780c803 */
[----:B------:R-:W-:Y:S05]  /*5740*/  @!P0 BRA `(.L_x_118) ;  /* 0x00000004003c8947 */ /* 0x000fea0003800000 */
[C---:B------:R-:W-:Y:S02]  /*5750*/  FSETP.NEU.FTZ.AND P3, PT, |R3|.reuse, +INF , PT ;  /* 0x7f8000000300780b */ /* 0x040fe40003f7d200 */
[----:B------:R-:W-:Y:S02]  /*5760*/  FSETP.NEU.FTZ.AND P1, PT, |R2|, +INF , PT ;  /* 0x7f8000000200780b */ /* 0x000fe40003f3d200 */
[----:B------:R-:W-:-:S11]  /*5770*/  FSETP.NEU.FTZ.AND P0, PT, |R3|, +INF , PT ;  /* 0x7f8000000300780b */ /* 0x000fd60003f1d200 */
[----:B------:R-:W-:Y:S05]  /*5780*/  @!P1 BRA !P3, `(.L_x_118) ;  /* 0x00000004002c9947 */ /* 0x000fea0005800000 */
[----:B------:R-:W-:-:S04]  /*5790*/  LOP3.LUT P3, RZ, R3, 0x7fffffff, RZ, 0xc0, !PT ;  /* 0x7fffffff03ff7812 */ /* 0x000fc8000786c0ff */
[----:B------:R-:W-:-:S13]  /*57a0*/  PLOP3.LUT P1, PT, P1, P3, PT, 0x2f, 0xf2 ;  /* 0x0000000000f2781c */ /* 0x000fda0000f26577 */
[----:B------:R-:W-:Y:S05]  /*57b0*/  @P1 BRA `(.L_x_119) ;  /* 0x0000000400181947 */ /* 0x000fea0003800000 */
[----:B------:R-:W-:-:S04]  /*57c0*/  LOP3.LUT P1, RZ, R2, 0x7fffffff, RZ, 0xc0, !PT ;  /* 0x7fffffff02ff7812 */ /* 0x000fc8000782c0ff */
[----:B------:R-:W-:-:S13]  /*57d0*/  PLOP3.LUT P0, PT, P0, P1, PT, 0x2f, 0xf2 ;  /* 0x0000000000f2781c */ /* 0x000fda0000702577 */
[----:B------:R-:W-:Y:S05]  /*57e0*/  @P0 BRA `(.L_x_120) ;  /* 0x0000000400000947 */ /* 0x000fea0003800000 */
[----:B------:R-:W-:Y:S02]  /*57f0*/  ISETP.GE.AND P0, PT, R43, RZ, PT ;  /* 0x000000ff2b00720c */ /* 0x000fe40003f06270 */
[----:B------:R-:W-:-:S11]  /*5800*/  ISETP.GE.AND P1, PT, R42, RZ, PT ;  /* 0x000000ff2a00720c */ /* 0x000fd60003f26270 */
[----:B------:R-:W-:Y:S01]  /*5810*/  @P0 MOV R39, RZ ;  /* 0x000000ff00270202 */ /* 0x000fe20000000f00 */
[----:B------:R-:W-:Y:S01]  /*5820*/  @!P0 FFMA R3, R3, 1.84467440737095516160e+19, RZ ;  /* 0x5f80000003038823 */ /* 0x000fe200000000ff */
[----:B------:R-:W-:Y:S01]  /*5830*/  @!P0 MOV R39, 0xffffffc0 ;  /* 0xffffffc000278802 */ /* 0x000fe20000000f00 */
[----:B------:R-:W-:-:S03]  /*5840*/  @!P1 FFMA R2, R2, 1.84467440737095516160e+19, RZ ;  /* 0x5f80000002029823 */ /* 0x000fc600000000ff */
[----:B------:R-:W-:-:S07]  /*5850*/  @!P1 IADD3 R39, PT, PT, R39, 0x40, RZ ;  /* 0x0000004027279810 */ /* 0x000fce0007ffe0ff */
.L_x_116:
[----:B------:R-:W-:Y:S01]  /*5860*/  LEA R43, R38, 0xc0800000, 0x17 ;  /* 0xc0800000262b7811 */ /* 0x000fe200078eb8ff */
[----:B------:R-:W-:Y:S01]  /*5870*/  BSSY.RECONVERGENT B2, `(.L_x_121) ;  /* 0x0000036000027945 */ /* 0x000fe20003800200 */
[----:B------:R-:W-:Y:S02]  /*5880*/  IADD3 R41, PT, PT, R41, -0x7f, RZ ;  /* 0xffffff8129297810 */ /* 0x000fe40007ffe0ff */
[----:B------:R-:W-:Y:S02]  /*5890*/  IADD3 R44, PT, PT, -R43, R2, RZ ;  /* 0x000000022b2c7210 */ /* 0x000fe40007ffe1ff */
[C---:B------:R-:W-:Y:S01]  /*58a0*/  IADD3 R38, PT, PT, R41.reuse, 0x7f, -R38 ;  /* 0x0000007f29267810 */ /* 0x040fe20007ffe826 */
[----:B------:R-:W-:Y:S01]  /*58b0*/  IMAD R2, R41, -0x800000, R3 ;  /* 0xff80000029027824 */ /* 0x000fe200078e0203 */
[----:B------:R-:W0:Y:S01]  /*58c0*/  MUFU.RCP R42, R44 ;  /* 0x0000002c002a7308 */ /* 0x000e220000001000 */
[----:B------:R-:W-:Y:S02]  /*58d0*/  FADD.FTZ R43, -R44, -RZ ;  /* 0x800000ff2c2b7221 */ /* 0x000fe40000010100 */
[----:B------:R-:W-:-:S02]  /*58e0*/  IMAD.IADD R39, R38, 0x1, R39 ;  /* 0x0000000126277824 */ /* 0x000fc400078e0227 */
[----:B0-----:R-:W-:-:S04]  /*58f0*/  FFMA R45, R42, R43, 1 ;  /* 0x3f8000002a2d7423 */ /* 0x001fc8000000002b */
[----:B------:R-:W-:-:S04]  /*5900*/  FFMA R45, R42, R45, R42 ;  /* 0x0000002d2a2d7223 */ /* 0x000fc8000000002a */
[----:B------:R-:W-:-:S04]  /*5910*/  FFMA R42, R2, R45, RZ ;  /* 0x0000002d022a7223 */ /* 0x000fc800000000ff */
[----:B------:R-:W-:-:S04]  /*5920*/  FFMA R3, R43, R42, R2 ;  /* 0x0000002a2b037223 */ /* 0x000fc80000000002 */
[----:B------:R-:W-:-:S04]  /*5930*/  FFMA R42, R45, R3, R42 ;  /* 0x000000032d2a7223 */ /* 0x000fc8000000002a */
[----:B------:R-:W-:-:S04]  /*5940*/  FFMA R43, R43, R42, R2 ;  /* 0x0000002a2b2b7223 */ /* 0x000fc80000000002 */
[----:B------:R-:W-:-:S05]  /*5950*/  FFMA R2, R45, R43, R42 ;  /* 0x0000002b2d027223 */ /* 0x000fca000000002a */
[----:B------:R-:W-:-:S04]  /*5960*/  SHF.R.U32.HI R3, RZ, 0x17, R2 ;  /* 0x00000017ff037819 */ /* 0x000fc80000011602 */
[----:B------:R-:W-:-:S04]  /*5970*/  LOP3.LUT R38, R3, 0xff, RZ, 0xc0, !PT ;  /* 0x000000ff03267812 */ /* 0x000fc800078ec0ff */
[----:B------:R-:W-:-:S04]  /*5980*/  IADD3 R3, PT, PT, R38, R39, RZ ;  /* 0x0000002726037210 */ /* 0x000fc80007ffe0ff */
[----:B------:R-:W-:-:S04]  /*5990*/  IADD3 R38, PT, PT, R3, -0x1, RZ ;  /* 0xffffffff03267810 */ /* 0x000fc80007ffe0ff */
[----:B------:R-:W-:-:S13]  /*59a0*/  ISETP.GE.U32.AND P0, PT, R38, 0xfe, PT ;  /* 0x000000fe2600780c */ /* 0x000fda0003f06070 */
[----:B------:R-:W-:Y:S05]  /*59b0*/  @!P0 BRA `(.L_x_122) ;  /* 0x0000000000808947 */ /* 0x000fea0003800000 */
[----:B------:R-:W-:-:S13]  /*59c0*/  ISETP.GT.AND P0, PT, R3, 0xfe, PT ;  /* 0x000000fe0300780c */ /* 0x000fda0003f04270 */
[----:B------:R-:W-:Y:S05]  /*59d0*/  @P0 BRA `(.L_x_123) ;  /* 0x00000000006c0947 */ /* 0x000fea0003800000 */
[----:B------:R-:W-:-:S13]  /*59e0*/  ISETP.GE.AND P0, PT, R3, 0x1, PT ;  /* 0x000000010300780c */ /* 0x000fda0003f06270 */
[----:B------:R-:W-:Y:S05]  /*59f0*/  @P0 BRA `(.L_x_124) ;  /* 0x0000000000740947 */ /* 0x000fea0003800000 */
[----:B------:R-:W-:Y:S02]  /*5a00*/  ISETP.GE.AND P0, PT, R3, -0x18, PT ;  /* 0xffffffe80300780c */ /* 0x000fe40003f06270 */
[----:B------:R-:W-:-:S11]  /*5a10*/  LOP3.LUT R2, R2, 0x80000000, RZ, 0xc0, !PT ;  /* 0x8000000002027812 */ /* 0x000fd600078ec0ff */
[----:B------:R-:W-:Y:S05]  /*5a20*/  @!P0 BRA `(.L_x_124) ;  /* 0x0000000000688947 */ /* 0x000fea0003800000 */
[-CC-:B------:R-:W-:Y:S01]  /*5a30*/  FFMA.RZ R38, R45, R43.reuse, R42.reuse ;  /* 0x0000002b2d267223 */ /* 0x180fe2000000c02a */
[----:B------:R-:W-:Y:S01]  /*5a40*/  IADD3 R41, PT, PT, R3, 0x20, RZ ;  /* 0x0000002003297810 */ /* 0x000fe20007ffe0ff */
[CCC-:B------:R-:W-:Y:S01]  /*5a50*/  FFMA.RP R39, R45.reuse, R43.reuse, R42.reuse ;  /* 0x0000002b2d277223 */ /* 0x1c0fe2000000802a */
[----:B------:R-:W-:Y:S01]  /*5a60*/  FFMA.RM R42, R45, R43, R42 ;  /* 0x0000002b2d2a7223 */ /* 0x000fe2000000402a */
[C---:B------:R-:W-:Y:S02]  /*5a70*/  ISETP.NE.AND P3, PT, R3.reuse, RZ, PT ;  /* 0x000000ff0300720c */ /* 0x040fe40003f65270 */
[----:B------:R-:W-:Y:S02]  /*5a80*/  LOP3.LUT R38, R38, 0x7fffff, RZ, 0xc0, !PT ;  /* 0x007fffff26267812 */ /* 0x000fe400078ec0ff */
[----:B------:R-:W-:Y:S02]  /*5a90*/  ISETP.NE.AND P1, PT, R3, RZ, PT ;  /* 0x000000ff0300720c */ /* 0x000fe40003f25270 */
[----:B------:R-:W-:-:S02]  /*5aa0*/  LOP3.LUT R38, R38, 0x800000, RZ, 0xfc, !PT ;  /* 0x0080000026267812 */ /* 0x000fc400078efcff */
[----:B------:R-:W-:Y:S02]  /*5ab0*/  IADD3 R3, PT, PT, -R3, RZ, RZ ;  /* 0x000000ff03037210 */ /* 0x000fe40007ffe1ff */
[----:B------:R-:W-:Y:S02]  /*5ac0*/  SHF.L.U32 R41, R38, R41, RZ ;  /* 0x0000002926297219 */ /* 0x000fe400000006ff */
[----:B------:R-:W-:Y:S02]  /*5ad0*/  FSETP.NEU.FTZ.AND P0, PT, R39, R42, PT ;  /* 0x0000002a2700720b */ /* 0x000fe40003f1d000 */
[----:B------:R-:W-:Y:S02]  /*5ae0*/  SEL R3, R3, RZ, P3 ;  /* 0x000000ff03037207 */ /* 0x000fe40001800000 */
[----:B------:R-:W-:Y:S02]  /*5af0*/  ISETP.NE.AND P1, PT, R41, RZ, P1 ;  /* 0x000000ff2900720c */ /* 0x000fe40000f25270 */
[----:B------:R-:W-:-:S02]  /*5b00*/  SHF.R.U32.HI R42, RZ, R3, R38 ;  /* 0x00000003ff2a7219 */ /* 0x000fc40000011626 */
[----:B------:R-:W-:Y:S02]  /*5b10*/  PLOP3.LUT P0, PT, P0, P1, PT, 0xf8, 0x8f ;  /* 0x00000000008f781c */ /* 0x000fe40000703f70 */
[----:B------:R-:W-:Y:S02]  /*5b20*/  SHF.R.U32.HI R38, RZ, 0x1, R42 ;  /* 0x00000001ff267819 */ /* 0x000fe4000001162a */
[----:B------:R-:W-:-:S04]  /*5b30*/  SEL R3, RZ, 0x1, !P0 ;  /* 0x00000001ff037807 */ /* 0x000fc80004000000 */
[----:B------:R-:W-:-:S04]  /*5b40*/  LOP3.LUT R3, R3, 0x1, R38, 0xf8, !PT ;  /* 0x0000000103037812 */ /* 0x000fc800078ef826 */
[----:B------:R-:W-:-:S04]  /*5b50*/  LOP3.LUT R3, R3, R42, RZ, 0xc0, !PT ;  /* 0x0000002a03037212 */ /* 0x000fc800078ec0ff */
[----:B------:R-:W-:-:S04]  /*5b60*/  IADD3 R3, PT, PT, R38, R3, RZ ;  /* 0x0000000326037210 */ /* 0x000fc80007ffe0ff */
[----:B------:R-:W-:Y:S01]  /*5b70*/  LOP3.LUT R2, R3, R2, RZ, 0xfc, !PT ;  /* 0x0000000203027212 */ /* 0x000fe200078efcff */
[----:B------:R-:W-:Y:S06]  /*5b80*/  BRA `(.L_x_124) ;  /* 0x0000000000107947 */ /* 0x000fec0003800000 */
.L_x_123:
[----:B------:R-:W-:-:S04]  /*5b90*/  LOP3.LUT R2, R2, 0x80000000, RZ, 0xc0, !PT ;  /* 0x8000000002027812 */ /* 0x000fc800078ec0ff */
[----:B------:R-:W-:Y:S01]  /*5ba0*/  LOP3.LUT R2, R2, 0x7f800000, RZ, 0xfc, !PT ;  /* 0x7f80000002027812 */ /* 0x000fe200078efcff */
[----:B------:R-:W-:Y:S06]  /*5bb0*/  BRA `(.L_x_124) ;  /* 0x0000000000047947 */ /* 0x000fec0003800000 */
.L_x_122:
[----:B------:R-:W-:-:S07]  /*5bc0*/  LEA R2, R39, R2, 0x17 ;  /* 0x0000000227027211 */ /* 0x000fce00078eb8ff */
.L_x_124:
[----:B------:R-:W-:Y:S05]  /*5bd0*/  BSYNC.RECONVERGENT B2 ;  /* 0x0000000000027941 */ /* 0x000fea0003800200 */
.L_x_121:
[----:B------:R-:W-:Y:S05]  /*5be0*/  BRA `(.L_x_125) ;  /* 0x0000000000207947 */ /* 0x000fea0003800000 */
.L_x_120:
[----:B------:R-:W-:-:S04]  /*5bf0*/  LOP3.LUT R2, R2, 0x80000000, R3, 0x48, !PT ;  /* 0x8000000002027812 */ /* 0x000fc800078e4803 */
[----:B------:R-:W-:Y:S01]  /*5c00*/  LOP3.LUT R2, R2, 0x7f800000, RZ, 0xfc, !PT ;  /* 0x7f80000002027812 */ /* 0x000fe200078efcff */
[----:B------:R-:W-:Y:S06]  /*5c10*/  BRA `(.L_x_125) ;  /* 0x0000000000147947 */ /* 0x000fec0003800000 */
.L_x_119:
[----:B------:R-:W-:Y:S01]  /*5c20*/  LOP3.LUT R2, R2, 0x80000000, R3, 0x48, !PT ;  /* 0x8000000002027812 */ /* 0x000fe200078e4803 */
[----:B------:R-:W-:Y:S06]  /*5c30*/  BRA `(.L_x_125) ;  /* 0x00000000000c7947 */ /* 0x000fec0003800000 */
.L_x_118:
[----:B------:R-:W0:Y:S01]  /*5c40*/  MUFU.RSQ R2, -QNAN ;  /* 0xffc0000000027908 */ /* 0x000e220000001400 */
[----:B------:R-:W-:Y:S05]  /*5c50*/  BRA `(.L_x_125) ;  /* 0x0000000000047947 */ /* 0x000fea0003800000 */
.L_x_117:
[----:B------:R-:W-:-:S07]  /*5c60*/  FADD.FTZ R2, R3, R2 ;  /* 0x0000000203027221 */ /* 0x000fce0000010000 */
.L_x_125:
[----:B------:R-:W-:Y:S05]  /*5c70*/  BSYNC.RECONVERGENT B1 ;  /* 0x0000000000017941 */ /* 0x000fea0003800200 */
.L_x_115:
[----:B------:R-:W-:Y:S01]  /*5c80*/  HFMA2 R39, -RZ, RZ, 0, 0 ;  /* 0x00000000ff277431 */ /* 0x000fe200000001ff */
[----:B------:R-:W-:-:S04]  /*5c90*/  MOV R38, R4 ;  /* 0x0000000400267202 */ /* 0x000fc80000000f00 */
[----:B0-----:R-:W-:Y:S05]  /*5ca0*/  RET.REL.NODEC R38 `(compute_spike_times_conv_kernel) ;  /* 0xffffffa026d47950 */ /* 0x001fea0003c3ffff */
.L_x_126:
[----:B------:R-:W-:-:S00]  /*5cb0*/  BRA `(.L_x_126) ;  /* 0xfffffffc00fc7947 */ /* 0x000fc0000383ffff */
[----:B------:R-:W-:-:S00]  /*5cc0*/  NOP ;  /* 0x0000000000007918 */ /* 0x000fc00000000000 */
        /* <DEDUP_REMOVED lines=11> */
.L_x_129:


//--------------------- .nv.shared.reserved.0     --------------------------
	.section	.nv.shared.reserved.0,"aw",@nobits
	.weak		__nv_reservedSMEM_offset_0_alias
	.size		__nv_reservedSMEM_offset_0_alias, 0, 64
	.other		__nv_reservedSMEM_offset_0_alias,@"STO_CUDA_RESERVED_SHARED STV_DEFAULT"
__nv_reservedSMEM_offset_0_alias:
	.zero		0
	.zero		64


//--------------------- .nv.constant0.compute_spike_times_conv_kernel --------------------------
	.section	.nv.constant0.compute_spike_times_conv_kernel,"a",@progbits
	.sectionflags	@""
	.align	4
.nv.constant0.compute_spike_times_conv_kernel:
	.zero		1056


//--------------------- SYMBOLS --------------------------

	.type		.nv.reservedSmem.offset0,@object
	.size		.nv.reservedSmem.offset0,0x4
